//
// Generated by NVIDIA NVVM Compiler
//
// Compiler Build ID: CL-36424714
// Cuda compilation tools, release 13.0, V13.0.88
// Based on NVVM 20.0.0
//

.version 9.0
.target sm_100
.address_size 64

	// .globl	_Z8timestepPdS_S_S_S_S_S_S_S_S_S_S_S_iiPiS0_S0_S0_S_S_diddS0_S0_S0_

.visible .entry _Z8timestepPdS_S_S_S_S_S_S_S_S_S_S_S_iiPiS0_S0_S0_S_S_diddS0_S0_S0_(
	.param .u64 .ptr .align 1 _Z8timestepPdS_S_S_S_S_S_S_S_S_S_S_S_iiPiS0_S0_S0_S_S_diddS0_S0_S0__param_0,
	.param .u64 .ptr .align 1 _Z8timestepPdS_S_S_S_S_S_S_S_S_S_S_S_iiPiS0_S0_S0_S_S_diddS0_S0_S0__param_1,
	.param .u64 .ptr .align 1 _Z8timestepPdS_S_S_S_S_S_S_S_S_S_S_S_iiPiS0_S0_S0_S_S_diddS0_S0_S0__param_2,
	.param .u64 .ptr .align 1 _Z8timestepPdS_S_S_S_S_S_S_S_S_S_S_S_iiPiS0_S0_S0_S_S_diddS0_S0_S0__param_3,
	.param .u64 .ptr .align 1 _Z8timestepPdS_S_S_S_S_S_S_S_S_S_S_S_iiPiS0_S0_S0_S_S_diddS0_S0_S0__param_4,
	.param .u64 .ptr .align 1 _Z8timestepPdS_S_S_S_S_S_S_S_S_S_S_S_iiPiS0_S0_S0_S_S_diddS0_S0_S0__param_5,
	.param .u64 .ptr .align 1 _Z8timestepPdS_S_S_S_S_S_S_S_S_S_S_S_iiPiS0_S0_S0_S_S_diddS0_S0_S0__param_6,
	.param .u64 .ptr .align 1 _Z8timestepPdS_S_S_S_S_S_S_S_S_S_S_S_iiPiS0_S0_S0_S_S_diddS0_S0_S0__param_7,
	.param .u64 .ptr .align 1 _Z8timestepPdS_S_S_S_S_S_S_S_S_S_S_S_iiPiS0_S0_S0_S_S_diddS0_S0_S0__param_8,
	.param .u64 .ptr .align 1 _Z8timestepPdS_S_S_S_S_S_S_S_S_S_S_S_iiPiS0_S0_S0_S_S_diddS0_S0_S0__param_9,
	.param .u64 .ptr .align 1 _Z8timestepPdS_S_S_S_S_S_S_S_S_S_S_S_iiPiS0_S0_S0_S_S_diddS0_S0_S0__param_10,
	.param .u64 .ptr .align 1 _Z8timestepPdS_S_S_S_S_S_S_S_S_S_S_S_iiPiS0_S0_S0_S_S_diddS0_S0_S0__param_11,
	.param .u64 .ptr .align 1 _Z8timestepPdS_S_S_S_S_S_S_S_S_S_S_S_iiPiS0_S0_S0_S_S_diddS0_S0_S0__param_12,
	.param .u32 _Z8timestepPdS_S_S_S_S_S_S_S_S_S_S_S_iiPiS0_S0_S0_S_S_diddS0_S0_S0__param_13,
	.param .u32 _Z8timestepPdS_S_S_S_S_S_S_S_S_S_S_S_iiPiS0_S0_S0_S_S_diddS0_S0_S0__param_14,
	.param .u64 .ptr .align 1 _Z8timestepPdS_S_S_S_S_S_S_S_S_S_S_S_iiPiS0_S0_S0_S_S_diddS0_S0_S0__param_15,
	.param .u64 .ptr .align 1 _Z8timestepPdS_S_S_S_S_S_S_S_S_S_S_S_iiPiS0_S0_S0_S_S_diddS0_S0_S0__param_16,
	.param .u64 .ptr .align 1 _Z8timestepPdS_S_S_S_S_S_S_S_S_S_S_S_iiPiS0_S0_S0_S_S_diddS0_S0_S0__param_17,
	.param .u64 .ptr .align 1 _Z8timestepPdS_S_S_S_S_S_S_S_S_S_S_S_iiPiS0_S0_S0_S_S_diddS0_S0_S0__param_18,
	.param .u64 .ptr .align 1 _Z8timestepPdS_S_S_S_S_S_S_S_S_S_S_S_iiPiS0_S0_S0_S_S_diddS0_S0_S0__param_19,
	.param .u64 .ptr .align 1 _Z8timestepPdS_S_S_S_S_S_S_S_S_S_S_S_iiPiS0_S0_S0_S_S_diddS0_S0_S0__param_20,
	.param .f64 _Z8timestepPdS_S_S_S_S_S_S_S_S_S_S_S_iiPiS0_S0_S0_S_S_diddS0_S0_S0__param_21,
	.param .u32 _Z8timestepPdS_S_S_S_S_S_S_S_S_S_S_S_iiPiS0_S0_S0_S_S_diddS0_S0_S0__param_22,
	.param .f64 _Z8timestepPdS_S_S_S_S_S_S_S_S_S_S_S_iiPiS0_S0_S0_S_S_diddS0_S0_S0__param_23,
	.param .f64 _Z8timestepPdS_S_S_S_S_S_S_S_S_S_S_S_iiPiS0_S0_S0_S_S_diddS0_S0_S0__param_24,
	.param .u64 .ptr .align 1 _Z8timestepPdS_S_S_S_S_S_S_S_S_S_S_S_iiPiS0_S0_S0_S_S_diddS0_S0_S0__param_25,
	.param .u64 .ptr .align 1 _Z8timestepPdS_S_S_S_S_S_S_S_S_S_S_S_iiPiS0_S0_S0_S_S_diddS0_S0_S0__param_26,
	.param .u64 .ptr .align 1 _Z8timestepPdS_S_S_S_S_S_S_S_S_S_S_S_iiPiS0_S0_S0_S_S_diddS0_S0_S0__param_27
)
{
	.reg .pred 	%p<6>;
	.reg .b32 	%r<85>;
	.reg .b64 	%rd<172>;
	.reg .b64 	%fd<231>;

	ld.param.u64 	%rd42, [_Z8timestepPdS_S_S_S_S_S_S_S_S_S_S_S_iiPiS0_S0_S0_S_S_diddS0_S0_S0__param_0];
	ld.param.u64 	%rd62, [_Z8timestepPdS_S_S_S_S_S_S_S_S_S_S_S_iiPiS0_S0_S0_S_S_diddS0_S0_S0__param_2];
	ld.param.u64 	%rd44, [_Z8timestepPdS_S_S_S_S_S_S_S_S_S_S_S_iiPiS0_S0_S0_S_S_diddS0_S0_S0__param_3];
	ld.param.u64 	%rd45, [_Z8timestepPdS_S_S_S_S_S_S_S_S_S_S_S_iiPiS0_S0_S0_S_S_diddS0_S0_S0__param_4];
	ld.param.u64 	%rd46, [_Z8timestepPdS_S_S_S_S_S_S_S_S_S_S_S_iiPiS0_S0_S0_S_S_diddS0_S0_S0__param_5];
	ld.param.u64 	%rd47, [_Z8timestepPdS_S_S_S_S_S_S_S_S_S_S_S_iiPiS0_S0_S0_S_S_diddS0_S0_S0__param_6];
	ld.param.u64 	%rd48, [_Z8timestepPdS_S_S_S_S_S_S_S_S_S_S_S_iiPiS0_S0_S0_S_S_diddS0_S0_S0__param_7];
	ld.param.u64 	%rd49, [_Z8timestepPdS_S_S_S_S_S_S_S_S_S_S_S_iiPiS0_S0_S0_S_S_diddS0_S0_S0__param_8];
	ld.param.u64 	%rd50, [_Z8timestepPdS_S_S_S_S_S_S_S_S_S_S_S_iiPiS0_S0_S0_S_S_diddS0_S0_S0__param_9];
	ld.param.u32 	%r9, [_Z8timestepPdS_S_S_S_S_S_S_S_S_S_S_S_iiPiS0_S0_S0_S_S_diddS0_S0_S0__param_13];
	ld.param.u32 	%r11, [_Z8timestepPdS_S_S_S_S_S_S_S_S_S_S_S_iiPiS0_S0_S0_S_S_diddS0_S0_S0__param_14];
	ld.param.u64 	%rd54, [_Z8timestepPdS_S_S_S_S_S_S_S_S_S_S_S_iiPiS0_S0_S0_S_S_diddS0_S0_S0__param_15];
	ld.param.u64 	%rd55, [_Z8timestepPdS_S_S_S_S_S_S_S_S_S_S_S_iiPiS0_S0_S0_S_S_diddS0_S0_S0__param_16];
	ld.param.u64 	%rd58, [_Z8timestepPdS_S_S_S_S_S_S_S_S_S_S_S_iiPiS0_S0_S0_S_S_diddS0_S0_S0__param_19];
	ld.param.f64 	%fd6, [_Z8timestepPdS_S_S_S_S_S_S_S_S_S_S_S_iiPiS0_S0_S0_S_S_diddS0_S0_S0__param_21];
	ld.param.u32 	%r10, [_Z8timestepPdS_S_S_S_S_S_S_S_S_S_S_S_iiPiS0_S0_S0_S_S_diddS0_S0_S0__param_22];
	ld.param.f64 	%fd7, [_Z8timestepPdS_S_S_S_S_S_S_S_S_S_S_S_iiPiS0_S0_S0_S_S_diddS0_S0_S0__param_23];
	cvta.to.global.u64 	%rd1, %rd62;
	mov.u32 	%r12, %tid.x;
	mov.u32 	%r13, %ctaid.x;
	mov.u32 	%r14, %ntid.x;
	mad.lo.s32 	%r1, %r13, %r14, %r12;
	mul.lo.s32 	%r2, %r11, %r9;
	setp.ge.s32 	%p1, %r1, %r2;
	@%p1 bra 	$L__BB0_7;
	cvta.to.global.u64 	%rd63, %rd42;
	cvta.to.global.u64 	%rd64, %rd50;
	cvta.to.global.u64 	%rd65, %rd47;
	cvta.to.global.u64 	%rd66, %rd48;
	cvta.to.global.u64 	%rd67, %rd49;
	cvta.to.global.u64 	%rd68, %rd46;
	mul.wide.s32 	%rd69, %r1, 8;
	add.s64 	%rd2, %rd68, %rd69;
	mov.b64 	%rd70, 0;
	st.global.u64 	[%rd2], %rd70;
	add.s64 	%rd3, %rd63, %rd69;
	ld.global.f64 	%fd9, [%rd3];
	add.f64 	%fd10, %fd9, 0d0000000000000000;
	st.global.f64 	[%rd2], %fd10;
	mul.wide.s32 	%rd4, %r2, 8;
	add.s64 	%rd71, %rd3, %rd4;
	ld.global.f64 	%fd11, [%rd71];
	add.f64 	%fd12, %fd11, %fd10;
	st.global.f64 	[%rd2], %fd12;
	add.s64 	%rd72, %rd71, %rd4;
	ld.global.f64 	%fd13, [%rd72];
	add.f64 	%fd14, %fd13, %fd12;
	st.global.f64 	[%rd2], %fd14;
	add.s64 	%rd73, %rd72, %rd4;
	ld.global.f64 	%fd15, [%rd73];
	add.f64 	%fd16, %fd15, %fd14;
	st.global.f64 	[%rd2], %fd16;
	add.s64 	%rd74, %rd73, %rd4;
	ld.global.f64 	%fd17, [%rd74];
	add.f64 	%fd18, %fd17, %fd16;
	st.global.f64 	[%rd2], %fd18;
	add.s64 	%rd75, %rd74, %rd4;
	ld.global.f64 	%fd19, [%rd75];
	add.f64 	%fd20, %fd19, %fd18;
	st.global.f64 	[%rd2], %fd20;
	add.s64 	%rd76, %rd75, %rd4;
	ld.global.f64 	%fd21, [%rd76];
	add.f64 	%fd22, %fd21, %fd20;
	st.global.f64 	[%rd2], %fd22;
	add.s64 	%rd77, %rd76, %rd4;
	ld.global.f64 	%fd23, [%rd77];
	add.f64 	%fd24, %fd23, %fd22;
	st.global.f64 	[%rd2], %fd24;
	add.s64 	%rd78, %rd77, %rd4;
	ld.global.f64 	%fd25, [%rd78];
	add.f64 	%fd26, %fd25, %fd24;
	st.global.f64 	[%rd2], %fd26;
	add.s64 	%rd5, %rd65, %rd69;
	st.global.u64 	[%rd5], %rd70;
	add.s64 	%rd6, %rd64, %rd69;
	ld.global.f64 	%fd27, [%rd6];
	add.f64 	%fd28, %fd27, 0d0000000000000000;
	st.global.f64 	[%rd5], %fd28;
	add.s64 	%rd7, %rd6, %rd4;
	ld.global.f64 	%fd29, [%rd7];
	add.f64 	%fd30, %fd29, %fd28;
	st.global.f64 	[%rd5], %fd30;
	add.s64 	%rd8, %rd7, %rd4;
	ld.global.f64 	%fd31, [%rd8];
	add.f64 	%fd32, %fd31, %fd30;
	st.global.f64 	[%rd5], %fd32;
	add.s64 	%rd9, %rd8, %rd4;
	ld.global.f64 	%fd33, [%rd9];
	add.f64 	%fd34, %fd33, %fd32;
	st.global.f64 	[%rd5], %fd34;
	add.s64 	%rd10, %rd9, %rd4;
	ld.global.f64 	%fd35, [%rd10];
	add.f64 	%fd36, %fd35, %fd34;
	st.global.f64 	[%rd5], %fd36;
	ld.global.f64 	%fd37, [%rd71];
	ld.global.f64 	%fd38, [%rd73];
	sub.f64 	%fd39, %fd37, %fd38;
	ld.global.f64 	%fd40, [%rd75];
	add.f64 	%fd41, %fd39, %fd40;
	ld.global.f64 	%fd42, [%rd76];
	sub.f64 	%fd43, %fd41, %fd42;
	ld.global.f64 	%fd44, [%rd77];
	sub.f64 	%fd45, %fd43, %fd44;
	ld.global.f64 	%fd46, [%rd78];
	add.f64 	%fd47, %fd45, %fd46;
	ld.global.f64 	%fd48, [%rd2];
	div.rn.f64 	%fd49, %fd47, %fd48;
	add.s64 	%rd11, %rd66, %rd69;
	st.global.f64 	[%rd11], %fd49;
	ld.global.f64 	%fd50, [%rd72];
	ld.global.f64 	%fd51, [%rd74];
	sub.f64 	%fd52, %fd50, %fd51;
	ld.global.f64 	%fd53, [%rd75];
	add.f64 	%fd54, %fd52, %fd53;
	ld.global.f64 	%fd55, [%rd76];
	add.f64 	%fd56, %fd54, %fd55;
	ld.global.f64 	%fd57, [%rd77];
	sub.f64 	%fd58, %fd56, %fd57;
	ld.global.f64 	%fd59, [%rd78];
	sub.f64 	%fd60, %fd58, %fd59;
	ld.global.f64 	%fd61, [%rd2];
	div.rn.f64 	%fd230, %fd60, %fd61;
	add.s64 	%rd12, %rd67, %rd69;
	st.global.f64 	[%rd12], %fd230;
	cvt.rn.f64.s32 	%fd62, %r10;
	add.f64 	%fd63, %fd6, %fd62;
	mul.f64 	%fd2, %fd63, 0d3FE0000000000000;
	sub.f64 	%fd3, %fd6, %fd62;
	cvta.to.global.u64 	%rd79, %rd58;
	add.s64 	%rd171, %rd79, 8;
	cvta.to.global.u64 	%rd80, %rd55;
	add.s64 	%rd170, %rd80, 4;
	cvta.to.global.u64 	%rd81, %rd54;
	add.s64 	%rd169, %rd81, 4;
	cvta.to.global.u64 	%rd16, %rd44;
	cvta.to.global.u64 	%rd17, %rd45;
	mov.b32 	%r83, 0;
	mov.u32 	%r82, %r1;
	mov.u32 	%r84, %r83;
$L__BB0_2:
	ld.global.u32 	%r16, [%rd169+-4];
	cvt.rn.f64.s32 	%fd64, %r16;
	ld.global.f64 	%fd65, [%rd11];
	ld.global.u32 	%r17, [%rd170+-4];
	cvt.rn.f64.s32 	%fd66, %r17;
	mul.f64 	%fd67, %fd230, %fd66;
	fma.rn.f64 	%fd68, %fd65, %fd64, %fd67;
	mul.f64 	%fd69, %fd68, 0d4008000000000000;
	ld.global.f64 	%fd70, [%rd171+-8];
	ld.global.f64 	%fd71, [%rd2];
	mul.f64 	%fd72, %fd70, %fd71;
	add.f64 	%fd73, %fd69, 0d3FF0000000000000;
	mul.f64 	%fd74, %fd69, 0d3FE0000000000000;
	fma.rn.f64 	%fd75, %fd69, %fd74, %fd73;
	mul.f64 	%fd76, %fd230, %fd230;
	fma.rn.f64 	%fd77, %fd65, %fd65, %fd76;
	fma.rn.f64 	%fd78, %fd77, 0dBFF8000000000000, %fd75;
	mul.f64 	%fd79, %fd72, %fd78;
	mul.wide.s32 	%rd82, %r82, 8;
	add.s64 	%rd21, %rd16, %rd82;
	st.global.f64 	[%rd21], %fd79;
	ld.global.f64 	%fd80, [%rd171+-8];
	mul.f64 	%fd81, %fd80, 0d4008000000000000;
	ld.global.f64 	%fd82, [%rd2];
	mul.f64 	%fd83, %fd81, %fd82;
	ld.global.f64 	%fd84, [%rd5];
	sub.f64 	%fd85, %fd84, %fd2;
	mul.f64 	%fd86, %fd83, %fd85;
	ld.global.u32 	%r18, [%rd170+-4];
	cvt.rn.f64.s32 	%fd87, %r18;
	mul.f64 	%fd88, %fd87, 0d3F50624DD2F1A9FC;
	mul.f64 	%fd89, %fd86, %fd88;
	div.rn.f64 	%fd90, %fd89, %fd3;
	add.s64 	%rd22, %rd17, %rd82;
	st.global.f64 	[%rd22], %fd90;
	mul.wide.s32 	%rd83, %r83, 8;
	add.s64 	%rd23, %rd3, %rd83;
	ld.global.f64 	%fd91, [%rd23];
	ld.global.f64 	%fd92, [%rd21];
	sub.f64 	%fd93, %fd91, %fd92;
	mul.f64 	%fd94, %fd7, %fd93;
	sub.f64 	%fd95, %fd91, %fd94;
	add.f64 	%fd96, %fd90, %fd95;
	add.s64 	%rd24, %rd1, %rd82;
	st.global.f64 	[%rd24], %fd96;
	setp.eq.s32 	%p2, %r84, 8;
	@%p2 bra 	$L__BB0_4;
	ld.global.u32 	%r19, [%rd169];
	cvt.rn.f64.s32 	%fd97, %r19;
	ld.global.f64 	%fd98, [%rd11];
	ld.global.u32 	%r20, [%rd170];
	cvt.rn.f64.s32 	%fd99, %r20;
	ld.global.f64 	%fd100, [%rd12];
	mul.f64 	%fd101, %fd100, %fd99;
	fma.rn.f64 	%fd102, %fd98, %fd97, %fd101;
	mul.f64 	%fd103, %fd102, 0d4008000000000000;
	ld.global.f64 	%fd104, [%rd171];
	ld.global.f64 	%fd105, [%rd2];
	mul.f64 	%fd106, %fd104, %fd105;
	add.f64 	%fd107, %fd103, 0d3FF0000000000000;
	mul.f64 	%fd108, %fd103, 0d3FE0000000000000;
	fma.rn.f64 	%fd109, %fd103, %fd108, %fd107;
	mul.f64 	%fd110, %fd100, %fd100;
	fma.rn.f64 	%fd111, %fd98, %fd98, %fd110;
	fma.rn.f64 	%fd112, %fd111, 0dBFF8000000000000, %fd109;
	mul.f64 	%fd113, %fd106, %fd112;
	add.s64 	%rd84, %rd21, %rd4;
	st.global.f64 	[%rd84], %fd113;
	ld.global.f64 	%fd114, [%rd171];
	mul.f64 	%fd115, %fd114, 0d4008000000000000;
	ld.global.f64 	%fd116, [%rd2];
	mul.f64 	%fd117, %fd115, %fd116;
	ld.global.f64 	%fd118, [%rd5];
	sub.f64 	%fd119, %fd118, %fd2;
	mul.f64 	%fd120, %fd117, %fd119;
	ld.global.u32 	%r21, [%rd170];
	cvt.rn.f64.s32 	%fd121, %r21;
	mul.f64 	%fd122, %fd121, 0d3F50624DD2F1A9FC;
	mul.f64 	%fd123, %fd120, %fd122;
	div.rn.f64 	%fd124, %fd123, %fd3;
	add.s64 	%rd85, %rd22, %rd4;
	st.global.f64 	[%rd85], %fd124;
	add.s64 	%rd86, %rd23, %rd4;
	ld.global.f64 	%fd125, [%rd86];
	ld.global.f64 	%fd126, [%rd84];
	sub.f64 	%fd127, %fd125, %fd126;
	mul.f64 	%fd128, %fd7, %fd127;
	sub.f64 	%fd129, %fd125, %fd128;
	add.f64 	%fd130, %fd124, %fd129;
	add.s64 	%rd87, %rd24, %rd4;
	st.global.f64 	[%rd87], %fd130;
	add.s32 	%r84, %r84, 2;
	ld.global.f64 	%fd230, [%rd12];
	shl.b32 	%r22, %r2, 1;
	add.s32 	%r83, %r83, %r22;
	add.s32 	%r82, %r82, %r22;
	add.s64 	%rd171, %rd171, 16;
	add.s64 	%rd170, %rd170, 8;
	add.s64 	%rd169, %rd169, 8;
	bra.uni 	$L__BB0_2;
$L__BB0_4:
	ld.param.f64 	%fd229, [_Z8timestepPdS_S_S_S_S_S_S_S_S_S_S_S_iiPiS0_S0_S0_S_S_diddS0_S0_S0__param_24];
	ld.param.u64 	%rd166, [_Z8timestepPdS_S_S_S_S_S_S_S_S_S_S_S_iiPiS0_S0_S0_S_S_diddS0_S0_S0__param_20];
	ld.param.u64 	%rd165, [_Z8timestepPdS_S_S_S_S_S_S_S_S_S_S_S_iiPiS0_S0_S0_S_S_diddS0_S0_S0__param_18];
	ld.param.u64 	%rd164, [_Z8timestepPdS_S_S_S_S_S_S_S_S_S_S_S_iiPiS0_S0_S0_S_S_diddS0_S0_S0__param_17];
	ld.param.u64 	%rd163, [_Z8timestepPdS_S_S_S_S_S_S_S_S_S_S_S_iiPiS0_S0_S0_S_S_diddS0_S0_S0__param_12];
	ld.param.u64 	%rd162, [_Z8timestepPdS_S_S_S_S_S_S_S_S_S_S_S_iiPiS0_S0_S0_S_S_diddS0_S0_S0__param_11];
	cvta.to.global.u64 	%rd88, %rd166;
	cvta.to.global.u64 	%rd89, %rd165;
	cvta.to.global.u64 	%rd90, %rd164;
	sub.s32 	%r23, %r2, %r9;
	setp.lt.s32 	%p3, %r1, %r23;
	setp.ge.s32 	%p4, %r1, %r9;
	ld.global.u32 	%r24, [%rd90];
	cvt.rn.f64.s32 	%fd131, %r24;
	ld.global.f64 	%fd132, [%rd11];
	ld.global.u32 	%r25, [%rd89];
	cvt.rn.f64.s32 	%fd133, %r25;
	ld.global.f64 	%fd134, [%rd12];
	mul.f64 	%fd135, %fd134, %fd133;
	fma.rn.f64 	%fd136, %fd132, %fd131, %fd135;
	ld.global.f64 	%fd137, [%rd5];
	ld.global.f64 	%fd138, [%rd88];
	mul.f64 	%fd139, %fd137, %fd138;
	fma.rn.f64 	%fd140, %fd136, 0d4008000000000000, 0d3FF0000000000000;
	mul.f64 	%fd141, %fd139, %fd140;
	cvta.to.global.u64 	%rd91, %rd163;
	mul.wide.s32 	%rd92, %r1, 8;
	add.s64 	%rd93, %rd91, %rd92;
	st.global.f64 	[%rd93], %fd141;
	ld.global.f64 	%fd142, [%rd6];
	sub.f64 	%fd143, %fd142, %fd141;
	mul.f64 	%fd144, %fd229, %fd143;
	sub.f64 	%fd145, %fd142, %fd144;
	cvta.to.global.u64 	%rd94, %rd162;
	add.s64 	%rd28, %rd94, %rd92;
	st.global.f64 	[%rd28], %fd145;
	ld.global.u32 	%r26, [%rd90+4];
	cvt.rn.f64.s32 	%fd146, %r26;
	ld.global.f64 	%fd147, [%rd11];
	ld.global.u32 	%r27, [%rd89+4];
	cvt.rn.f64.s32 	%fd148, %r27;
	ld.global.f64 	%fd149, [%rd12];
	mul.f64 	%fd150, %fd149, %fd148;
	fma.rn.f64 	%fd151, %fd147, %fd146, %fd150;
	ld.global.f64 	%fd152, [%rd5];
	ld.global.f64 	%fd153, [%rd88+8];
	mul.f64 	%fd154, %fd152, %fd153;
	fma.rn.f64 	%fd155, %fd151, 0d4008000000000000, 0d3FF0000000000000;
	mul.f64 	%fd156, %fd154, %fd155;
	add.s64 	%rd95, %rd93, %rd4;
	st.global.f64 	[%rd95], %fd156;
	ld.global.f64 	%fd157, [%rd7];
	sub.f64 	%fd158, %fd157, %fd156;
	mul.f64 	%fd159, %fd229, %fd158;
	sub.f64 	%fd160, %fd157, %fd159;
	add.s64 	%rd29, %rd28, %rd4;
	st.global.f64 	[%rd29], %fd160;
	ld.global.u32 	%r28, [%rd90+8];
	cvt.rn.f64.s32 	%fd161, %r28;
	ld.global.f64 	%fd162, [%rd11];
	ld.global.u32 	%r29, [%rd89+8];
	cvt.rn.f64.s32 	%fd163, %r29;
	ld.global.f64 	%fd164, [%rd12];
	mul.f64 	%fd165, %fd164, %fd163;
	fma.rn.f64 	%fd166, %fd162, %fd161, %fd165;
	ld.global.f64 	%fd167, [%rd5];
	ld.global.f64 	%fd168, [%rd88+16];
	mul.f64 	%fd169, %fd167, %fd168;
	fma.rn.f64 	%fd170, %fd166, 0d4008000000000000, 0d3FF0000000000000;
	mul.f64 	%fd171, %fd169, %fd170;
	add.s64 	%rd96, %rd95, %rd4;
	st.global.f64 	[%rd96], %fd171;
	ld.global.f64 	%fd172, [%rd8];
	sub.f64 	%fd173, %fd172, %fd171;
	mul.f64 	%fd174, %fd229, %fd173;
	sub.f64 	%fd175, %fd172, %fd174;
	add.s64 	%rd30, %rd29, %rd4;
	st.global.f64 	[%rd30], %fd175;
	ld.global.u32 	%r30, [%rd90+12];
	cvt.rn.f64.s32 	%fd176, %r30;
	ld.global.f64 	%fd177, [%rd11];
	ld.global.u32 	%r31, [%rd89+12];
	cvt.rn.f64.s32 	%fd178, %r31;
	ld.global.f64 	%fd179, [%rd12];
	mul.f64 	%fd180, %fd179, %fd178;
	fma.rn.f64 	%fd181, %fd177, %fd176, %fd180;
	ld.global.f64 	%fd182, [%rd5];
	ld.global.f64 	%fd183, [%rd88+24];
	mul.f64 	%fd184, %fd182, %fd183;
	fma.rn.f64 	%fd185, %fd181, 0d4008000000000000, 0d3FF0000000000000;
	mul.f64 	%fd186, %fd184, %fd185;
	add.s64 	%rd97, %rd96, %rd4;
	st.global.f64 	[%rd97], %fd186;
	ld.global.f64 	%fd187, [%rd9];
	sub.f64 	%fd188, %fd187, %fd186;
	mul.f64 	%fd189, %fd229, %fd188;
	sub.f64 	%fd190, %fd187, %fd189;
	add.s64 	%rd31, %rd30, %rd4;
	st.global.f64 	[%rd31], %fd190;
	ld.global.u32 	%r32, [%rd90+16];
	cvt.rn.f64.s32 	%fd191, %r32;
	ld.global.f64 	%fd192, [%rd11];
	ld.global.u32 	%r33, [%rd89+16];
	cvt.rn.f64.s32 	%fd193, %r33;
	ld.global.f64 	%fd194, [%rd12];
	mul.f64 	%fd195, %fd194, %fd193;
	fma.rn.f64 	%fd196, %fd192, %fd191, %fd195;
	ld.global.f64 	%fd197, [%rd5];
	ld.global.f64 	%fd198, [%rd88+32];
	mul.f64 	%fd199, %fd197, %fd198;
	fma.rn.f64 	%fd200, %fd196, 0d4008000000000000, 0d3FF0000000000000;
	mul.f64 	%fd201, %fd199, %fd200;
	add.s64 	%rd98, %rd97, %rd4;
	st.global.f64 	[%rd98], %fd201;
	ld.global.f64 	%fd202, [%rd10];
	sub.f64 	%fd203, %fd202, %fd201;
	mul.f64 	%fd204, %fd229, %fd203;
	sub.f64 	%fd205, %fd202, %fd204;
	add.s64 	%rd32, %rd31, %rd4;
	st.global.f64 	[%rd32], %fd205;
	add.s64 	%rd33, %rd1, %rd92;
	add.s64 	%rd34, %rd33, %rd4;
	add.s64 	%rd35, %rd34, %rd4;
	add.s64 	%rd36, %rd35, %rd4;
	add.s64 	%rd37, %rd36, %rd4;
	add.s64 	%rd38, %rd37, %rd4;
	add.s64 	%rd39, %rd38, %rd4;
	add.s64 	%rd40, %rd39, %rd4;
	add.s64 	%rd41, %rd40, %rd4;
	and.pred  	%p5, %p4, %p3;
	@%p5 bra 	$L__BB0_6;
	ld.param.u64 	%rd167, [_Z8timestepPdS_S_S_S_S_S_S_S_S_S_S_S_iiPiS0_S0_S0_S_S_diddS0_S0_S0__param_25];
	cvta.to.global.u64 	%rd99, %rd167;
	ld.global.u32 	%r34, [%rd99];
	mul.lo.s32 	%r35, %r34, %r2;
	mul.wide.s32 	%rd100, %r35, 8;
	add.s64 	%rd101, %rd3, %rd100;
	ld.global.f64 	%fd206, [%rd101];
	st.global.f64 	[%rd33], %fd206;
	ld.global.u32 	%r36, [%rd99+4];
	mul.lo.s32 	%r37, %r36, %r2;
	mul.wide.s32 	%rd102, %r37, 8;
	add.s64 	%rd103, %rd3, %rd102;
	ld.global.f64 	%fd207, [%rd103];
	st.global.f64 	[%rd34], %fd207;
	ld.global.u32 	%r38, [%rd99+8];
	mul.lo.s32 	%r39, %r38, %r2;
	mul.wide.s32 	%rd104, %r39, 8;
	add.s64 	%rd105, %rd3, %rd104;
	ld.global.f64 	%fd208, [%rd105];
	st.global.f64 	[%rd35], %fd208;
	ld.global.u32 	%r40, [%rd99+12];
	mul.lo.s32 	%r41, %r40, %r2;
	mul.wide.s32 	%rd106, %r41, 8;
	add.s64 	%rd107, %rd3, %rd106;
	ld.global.f64 	%fd209, [%rd107];
	st.global.f64 	[%rd36], %fd209;
	ld.global.u32 	%r42, [%rd99+16];
	mul.lo.s32 	%r43, %r42, %r2;
	mul.wide.s32 	%rd108, %r43, 8;
	add.s64 	%rd109, %rd3, %rd108;
	ld.global.f64 	%fd210, [%rd109];
	st.global.f64 	[%rd37], %fd210;
	ld.global.u32 	%r44, [%rd99+20];
	mul.lo.s32 	%r45, %r44, %r2;
	mul.wide.s32 	%rd110, %r45, 8;
	add.s64 	%rd111, %rd3, %rd110;
	ld.global.f64 	%fd211, [%rd111];
	st.global.f64 	[%rd38], %fd211;
	ld.global.u32 	%r46, [%rd99+24];
	mul.lo.s32 	%r47, %r46, %r2;
	mul.wide.s32 	%rd112, %r47, 8;
	add.s64 	%rd113, %rd3, %rd112;
	ld.global.f64 	%fd212, [%rd113];
	st.global.f64 	[%rd39], %fd212;
	ld.global.u32 	%r48, [%rd99+28];
	mul.lo.s32 	%r49, %r48, %r2;
	mul.wide.s32 	%rd114, %r49, 8;
	add.s64 	%rd115, %rd3, %rd114;
	ld.global.f64 	%fd213, [%rd115];
	st.global.f64 	[%rd40], %fd213;
	ld.global.u32 	%r50, [%rd99+32];
	mul.lo.s32 	%r51, %r50, %r2;
	mul.wide.s32 	%rd116, %r51, 8;
	add.s64 	%rd117, %rd3, %rd116;
	ld.global.f64 	%fd214, [%rd117];
	st.global.f64 	[%rd41], %fd214;
$L__BB0_6:
	ld.param.u64 	%rd168, [_Z8timestepPdS_S_S_S_S_S_S_S_S_S_S_S_iiPiS0_S0_S0_S_S_diddS0_S0_S0__param_26];
	ld.param.u64 	%rd161, [_Z8timestepPdS_S_S_S_S_S_S_S_S_S_S_S_iiPiS0_S0_S0_S_S_diddS0_S0_S0__param_10];
	ld.param.u64 	%rd160, [_Z8timestepPdS_S_S_S_S_S_S_S_S_S_S_S_iiPiS0_S0_S0_S_S_diddS0_S0_S0__param_1];
	mul.lo.s32 	%r52, %r2, 3;
	shl.b32 	%r53, %r2, 2;
	cvta.to.global.u64 	%rd118, %rd160;
	cvta.to.global.u64 	%rd119, %rd161;
	ld.global.f64 	%fd215, [%rd33];
	cvta.to.global.u64 	%rd120, %rd168;
	mul.wide.s32 	%rd121, %r1, 4;
	add.s64 	%rd122, %rd120, %rd121;
	ld.global.u32 	%r54, [%rd122];
	mul.wide.s32 	%rd123, %r54, 8;
	add.s64 	%rd124, %rd118, %rd123;
	st.global.f64 	[%rd124], %fd215;
	ld.global.f64 	%fd216, [%rd34];
	mul.wide.s32 	%rd125, %r2, 4;
	add.s64 	%rd126, %rd122, %rd125;
	ld.global.u32 	%r55, [%rd126];
	add.s32 	%r56, %r55, %r2;
	mul.wide.s32 	%rd127, %r56, 8;
	add.s64 	%rd128, %rd118, %rd127;
	st.global.f64 	[%rd128], %fd216;
	ld.global.f64 	%fd217, [%rd35];
	add.s64 	%rd129, %rd126, %rd125;
	ld.global.u32 	%r57, [%rd129];
	shl.b32 	%r58, %r2, 1;
	add.s32 	%r59, %r57, %r58;
	mul.wide.s32 	%rd130, %r59, 8;
	add.s64 	%rd131, %rd118, %rd130;
	st.global.f64 	[%rd131], %fd217;
	ld.global.f64 	%fd218, [%rd36];
	add.s64 	%rd132, %rd129, %rd125;
	ld.global.u32 	%r60, [%rd132];
	add.s32 	%r61, %r60, %r52;
	mul.wide.s32 	%rd133, %r61, 8;
	add.s64 	%rd134, %rd118, %rd133;
	st.global.f64 	[%rd134], %fd218;
	ld.global.f64 	%fd219, [%rd37];
	add.s64 	%rd135, %rd132, %rd125;
	ld.global.u32 	%r62, [%rd135];
	add.s32 	%r63, %r62, %r53;
	mul.wide.s32 	%rd136, %r63, 8;
	add.s64 	%rd137, %rd118, %rd136;
	st.global.f64 	[%rd137], %fd219;
	ld.global.f64 	%fd220, [%rd38];
	add.s64 	%rd138, %rd135, %rd125;
	ld.global.u32 	%r64, [%rd138];
	mad.lo.s32 	%r65, %r2, 5, %r64;
	mul.wide.s32 	%rd139, %r65, 8;
	add.s64 	%rd140, %rd118, %rd139;
	st.global.f64 	[%rd140], %fd220;
	ld.global.f64 	%fd221, [%rd39];
	add.s64 	%rd141, %rd138, %rd125;
	ld.global.u32 	%r66, [%rd141];
	mad.lo.s32 	%r67, %r2, 6, %r66;
	mul.wide.s32 	%rd142, %r67, 8;
	add.s64 	%rd143, %rd118, %rd142;
	st.global.f64 	[%rd143], %fd221;
	ld.global.f64 	%fd222, [%rd40];
	add.s64 	%rd144, %rd141, %rd125;
	ld.global.u32 	%r68, [%rd144];
	mad.lo.s32 	%r69, %r2, 7, %r68;
	mul.wide.s32 	%rd145, %r69, 8;
	add.s64 	%rd146, %rd118, %rd145;
	st.global.f64 	[%rd146], %fd222;
	ld.global.f64 	%fd223, [%rd41];
	add.s64 	%rd147, %rd144, %rd125;
	ld.global.u32 	%r70, [%rd147];
	shl.b32 	%r71, %r2, 3;
	add.s32 	%r72, %r70, %r71;
	mul.wide.s32 	%rd148, %r72, 8;
	add.s64 	%rd149, %rd118, %rd148;
	st.global.f64 	[%rd149], %fd223;
	ld.global.f64 	%fd224, [%rd28];
	ld.global.u32 	%r73, [%rd122];
	mul.wide.s32 	%rd150, %r73, 8;
	add.s64 	%rd151, %rd119, %rd150;
	st.global.f64 	[%rd151], %fd224;
	ld.global.f64 	%fd225, [%rd29];
	ld.global.u32 	%r74, [%rd126];
	add.s32 	%r75, %r74, %r2;
	mul.wide.s32 	%rd152, %r75, 8;
	add.s64 	%rd153, %rd119, %rd152;
	st.global.f64 	[%rd153], %fd225;
	ld.global.f64 	%fd226, [%rd30];
	ld.global.u32 	%r76, [%rd129];
	add.s32 	%r77, %r76, %r58;
	mul.wide.s32 	%rd154, %r77, 8;
	add.s64 	%rd155, %rd119, %rd154;
	st.global.f64 	[%rd155], %fd226;
	ld.global.f64 	%fd227, [%rd31];
	ld.global.u32 	%r78, [%rd132];
	add.s32 	%r79, %r78, %r52;
	mul.wide.s32 	%rd156, %r79, 8;
	add.s64 	%rd157, %rd119, %rd156;
	st.global.f64 	[%rd157], %fd227;
	ld.global.f64 	%fd228, [%rd32];
	ld.global.u32 	%r80, [%rd135];
	add.s32 	%r81, %r80, %r53;
	mul.wide.s32 	%rd158, %r81, 8;
	add.s64 	%rd159, %rd119, %rd158;
	st.global.f64 	[%rd159], %fd228;
$L__BB0_7:
	ret;

}
	// .globl	_Z19micro_boundary_tempPdiidi
.visible .entry _Z19micro_boundary_tempPdiidi(
	.param .u64 .ptr .align 1 _Z19micro_boundary_tempPdiidi_param_0,
	.param .u32 _Z19micro_boundary_tempPdiidi_param_1,
	.param .u32 _Z19micro_boundary_tempPdiidi_param_2,
	.param .f64 _Z19micro_boundary_tempPdiidi_param_3,
	.param .u32 _Z19micro_boundary_tempPdiidi_param_4
)
{
	.reg .pred 	%p<4>;
	.reg .b32 	%r<12>;
	.reg .b64 	%rd<11>;
	.reg .b64 	%fd<19>;

	ld.param.u64 	%rd6, [_Z19micro_boundary_tempPdiidi_param_0];
	ld.param.u32 	%r2, [_Z19micro_boundary_tempPdiidi_param_1];
	ld.param.u32 	%r3, [_Z19micro_boundary_tempPdiidi_param_2];
	ld.param.f64 	%fd1, [_Z19micro_boundary_tempPdiidi_param_3];
	ld.param.u32 	%r4, [_Z19micro_boundary_tempPdiidi_param_4];
	mov.u32 	%r5, %tid.x;
	mov.u32 	%r6, %ctaid.x;
	mov.u32 	%r7, %ntid.x;
	mad.lo.s32 	%r1, %r6, %r7, %r5;
	setp.ge.s32 	%p1, %r1, %r3;
	@%p1 bra 	$L__BB1_5;
	cvta.to.global.u64 	%rd7, %rd6;
	setp.ge.s32 	%p2, %r1, %r2;
	mul.wide.s32 	%rd8, %r1, 8;
	add.s64 	%rd1, %rd7, %rd8;
	add.s32 	%r8, %r3, %r1;
	mul.wide.s32 	%rd9, %r3, 8;
	add.s64 	%rd2, %rd1, %rd9;
	shl.b32 	%r9, %r3, 1;
	add.s32 	%r10, %r8, %r9;
	mul.wide.s32 	%rd10, %r10, 8;
	add.s64 	%rd3, %rd7, %rd10;
	add.s64 	%rd4, %rd3, %rd9;
	add.s64 	%rd5, %rd2, %rd9;
	@%p2 bra 	$L__BB1_3;
	ld.global.f64 	%fd2, [%rd1];
	sub.f64 	%fd3, %fd1, %fd2;
	ld.global.f64 	%fd4, [%rd2];
	sub.f64 	%fd5, %fd3, %fd4;
	ld.global.f64 	%fd6, [%rd3];
	sub.f64 	%fd7, %fd5, %fd6;
	ld.global.f64 	%fd8, [%rd4];
	sub.f64 	%fd9, %fd7, %fd8;
	st.global.f64 	[%rd5], %fd9;
$L__BB1_3:
	sub.s32 	%r11, %r3, %r2;
	setp.lt.s32 	%p3, %r1, %r11;
	@%p3 bra 	$L__BB1_5;
	cvt.rn.f64.s32 	%fd10, %r4;
	ld.global.f64 	%fd11, [%rd1];
	sub.f64 	%fd12, %fd10, %fd11;
	ld.global.f64 	%fd13, [%rd2];
	sub.f64 	%fd14, %fd12, %fd13;
	ld.global.f64 	%fd15, [%rd5];
	sub.f64 	%fd16, %fd14, %fd15;
	ld.global.f64 	%fd17, [%rd3];
	sub.f64 	%fd18, %fd16, %fd17;
	st.global.f64 	[%rd4], %fd18;
$L__BB1_5:
	ret;

}


// ===== COMPILED SASS (sm_100) =====

	.target	sm_100

	.elftype	@"ET_EXEC"


//--------------------- .note.nv.tkinfo           --------------------------
	.section	.note.nv.tkinfo,"",@"SHT_NOTE"
	.sectionflags	@"SHF_NOTE_NV_TKINFO"
	.tkinfo
        /*0018*/ 	.word	0x00000002
        /*0030*/ 	.string	""
        /*0030*/ 	.string	"ptxas"
        /*0030*/ 	.string	"Cuda compilation tools, release 13.0, V13.0.88"
        /*0030*/ 	.string	"Build cuda_13.0.r13.0/compiler.36424714_0"
        /*0030*/ 	.string	"-arch sm_100 -m 64 "



//--------------------- .note.nv.cuinfo           --------------------------
	.section	.note.nv.cuinfo,"",@"SHT_NOTE"
	.sectionflags	@"SHF_NOTE_NV_CUINFO"
        /*0018*/ 	.short	0x0002
        /*001a*/ 	.short	0x0064
        /*001c*/ 	.short	0x0082
	.zero		2


//--------------------- .nv.info                  --------------------------
	.section	.nv.info,"",@"SHT_CUDA_INFO"
	.align	4


	//----- nvinfo : EIATTR_REGCOUNT
	.align		4
        /*0000*/ 	.byte	0x04, 0x2f
        /*0002*/ 	.short	(.L_1 - .L_0)
	.align		4
.L_0:
        /*0004*/ 	.word	index@(_Z8timestepPdS_S_S_S_S_S_S_S_S_S_S_S_iiPiS0_S0_S0_S_S_diddS0_S0_S0_)
        /*0008*/ 	.word	0x00000040


	//----- nvinfo : EIATTR_FRAME_SIZE
	.align		4
.L_1:
        /*000c*/ 	.byte	0x04, 0x11
        /*000e*/ 	.short	(.L_3 - .L_2)
	.align		4
.L_2:
        /*0010*/ 	.word	index@($__internal_0_$__cuda_sm20_div_rn_f64_full)
        /*0014*/ 	.word	0x00000000


	//----- nvinfo : EIATTR_FRAME_SIZE
	.align		4
.L_3:
        /*0018*/ 	.byte	0x04, 0x11
        /*001a*/ 	.short	(.L_5 - .L_4)
	.align		4
.L_4:
        /*001c*/ 	.word	index@(_Z8timestepPdS_S_S_S_S_S_S_S_S_S_S_S_iiPiS0_S0_S0_S_S_diddS0_S0_S0_)
        /*0020*/ 	.word	0x00000000


	//----- nvinfo : EIATTR_REGCOUNT
	.align		4
.L_5:
        /*0024*/ 	.byte	0x04, 0x2f
        /*0026*/ 	.short	(.L_7 - .L_6)
	.align		4
.L_6:
        /*0028*/ 	.word	index@(_Z19micro_boundary_tempPdiidi)
        /*002c*/ 	.word	0x00000018


	//----- nvinfo : EIATTR_FRAME_SIZE
	.align		4
.L_7:
        /*0030*/ 	.byte	0x04, 0x11
        /*0032*/ 	.short	(.L_9 - .L_8)
	.align		4
.L_8:
        /*0034*/ 	.word	index@(_Z19micro_boundary_tempPdiidi)
        /*0038*/ 	.word	0x00000000


	//----- nvinfo : EIATTR_MIN_STACK_SIZE
	.align		4
.L_9:
        /*003c*/ 	.byte	0x04, 0x12
        /*003e*/ 	.short	(.L_11 - .L_10)
	.align		4
.L_10:
        /*0040*/ 	.word	index@(_Z19micro_boundary_tempPdiidi)
        /*0044*/ 	.word	0x00000000


	//----- nvinfo : EIATTR_MIN_STACK_SIZE
	.align		4
.L_11:
        /*0048*/ 	.byte	0x04, 0x12
        /*004a*/ 	.short	(.L_13 - .L_12)
	.align		4
.L_12:
        /*004c*/ 	.word	index@(_Z8timestepPdS_S_S_S_S_S_S_S_S_S_S_S_iiPiS0_S0_S0_S_S_diddS0_S0_S0_)
        /*0050*/ 	.word	0x00000000
.L_13:


//--------------------- .nv.compat                --------------------------
	.section	.nv.compat,"",@"SHT_CUDA_COMPAT_INFO"
	.align	4
        /*0000*/ 	.byte	0x02, 0x09, 0x00, 0x00, 0x02, 0x02, 0x01, 0x00, 0x02, 0x05, 0x05, 0x00, 0x03, 0x07, 0x01, 0x01
        /*0010*/ 	.byte	0x02, 0x03, 0x00, 0x00, 0x02, 0x06, 0x01, 0x00, 0x04, 0x0b, 0x08, 0x00, 0x01, 0x00, 0x00, 0x00
        /*0020*/ 	.byte	0x00, 0x00, 0x00, 0x00


//--------------------- .nv.info._Z19micro_boundary_tempPdiidi --------------------------
	.section	.nv.info._Z19micro_boundary_tempPdiidi,"",@"SHT_CUDA_INFO"
	.sectionflags	@""
	.align	4


	//----- nvinfo : EIATTR_CUDA_API_VERSION
	.align		4
        /*0000*/ 	.byte	0x04, 0x37
        /*0002*/ 	.short	(.L_15 - .L_14)
.L_14:
        /*0004*/ 	.word	0x00000082


	//----- nvinfo : EIATTR_KPARAM_INFO
	.align		4
.L_15:
        /*0008*/ 	.byte	0x04, 0x17
        /*000a*/ 	.short	(.L_17 - .L_16)
.L_16:
        /*000c*/ 	.word	0x00000000
        /*0010*/ 	.short	0x0004
        /*0012*/ 	.short	0x0018
        /*0014*/ 	.byte	0x00, 0xf0, 0x11, 0x00


	//----- nvinfo : EIATTR_KPARAM_INFO
	.align		4
.L_17:
        /*0018*/ 	.byte	0x04, 0x17
        /*001a*/ 	.short	(.L_19 - .L_18)
.L_18:
        /*001c*/ 	.word	0x00000000
        /*0020*/ 	.short	0x0003
        /*0022*/ 	.short	0x0010
        /*0024*/ 	.byte	0x00, 0xf0, 0x21, 0x00


	//----- nvinfo : EIATTR_KPARAM_INFO
	.align		4
.L_19:
        /*0028*/ 	.byte	0x04, 0x17
        /*002a*/ 	.short	(.L_21 - .L_20)
.L_20:
        /*002c*/ 	.word	0x00000000
        /*0030*/ 	.short	0x0002
        /*0032*/ 	.short	0x000c
        /*0034*/ 	.byte	0x00, 0xf0, 0x11, 0x00


	//----- nvinfo : EIATTR_KPARAM_INFO
	.align		4
.L_21:
        /*0038*/ 	.byte	0x04, 0x17
        /*003a*/ 	.short	(.L_23 - .L_22)
.L_22:
        /*003c*/ 	.word	0x00000000
        /*0040*/ 	.short	0x0001
        /*0042*/ 	.short	0x0008
        /*0044*/ 	.byte	0x00, 0xf0, 0x11, 0x00


	//----- nvinfo : EIATTR_KPARAM_INFO
	.align		4
.L_23:
        /*0048*/ 	.byte	0x04, 0x17
        /*004a*/ 	.short	(.L_25 - .L_24)
.L_24:
        /*004c*/ 	.word	0x00000000
        /*0050*/ 	.short	0x0000
        /*0052*/ 	.short	0x0000
        /*0054*/ 	.byte	0x00, 0xf5, 0x21, 0x00


	//----- nvinfo : EIATTR_SPARSE_MMA_MASK
	.align		4
.L_25:
        /*0058*/ 	.byte	0x03, 0x50
        /*005a*/ 	.short	0x0000


	//----- nvinfo : EIATTR_MAXREG_COUNT
	.align		4
        /*005c*/ 	.byte	0x03, 0x1b
        /*005e*/ 	.short	0x00ff


	//----- nvinfo : EIATTR_MERCURY_ISA_VERSION
	.align		4
        /*0060*/ 	.byte	0x03, 0x5f
        /*0062*/ 	.short	0x0101


	//----- nvinfo : EIATTR_VRC_CTA_INIT_COUNT
	.align		4
        /*0064*/ 	.byte	0x02, 0x4a
	.zero		1
	.zero		1


	//----- nvinfo : EIATTR_EXIT_INSTR_OFFSETS
	.align		4
        /*0068*/ 	.byte	0x04, 0x1c
        /*006a*/ 	.short	(.L_27 - .L_26)


	//   ....[0]....
.L_26:
        /*006c*/ 	.word	0x00000070


	//   ....[1]....
        /*0070*/ 	.word	0x000001f0


	//   ....[2]....
        /*0074*/ 	.word	0x000002b0


	//----- nvinfo : EIATTR_CBANK_PARAM_SIZE
	.align		4
.L_27:
        /*0078*/ 	.byte	0x03, 0x19
        /*007a*/ 	.short	0x001c


	//----- nvinfo : EIATTR_PARAM_CBANK
	.align		4
        /*007c*/ 	.byte	0x04, 0x0a
        /*007e*/ 	.short	(.L_29 - .L_28)
	.align		4
.L_28:
        /*0080*/ 	.word	index@(.nv.constant0._Z19micro_boundary_tempPdiidi)
        /*0084*/ 	.short	0x0380
        /*0086*/ 	.short	0x001c


	//----- nvinfo : EIATTR_SW_WAR
	.align		4
.L_29:
        /*0088*/ 	.byte	0x04, 0x36
        /*008a*/ 	.short	(.L_31 - .L_30)
.L_30:
        /*008c*/ 	.word	0x00000008
.L_31:


//--------------------- .nv.info._Z8timestepPdS_S_S_S_S_S_S_S_S_S_S_S_iiPiS0_S0_S0_S_S_diddS0_S0_S0_ --------------------------
	.section	.nv.info._Z8timestepPdS_S_S_S_S_S_S_S_S_S_S_S_iiPiS0_S0_S0_S_S_diddS0_S0_S0_,"",@"SHT_CUDA_INFO"
	.sectionflags	@""
	.align	4


	//----- nvinfo : EIATTR_CUDA_API_VERSION
	.align		4
        /*0000*/ 	.byte	0x04, 0x37
        /*0002*/ 	.short	(.L_33 - .L_32)
.L_32:
        /*0004*/ 	.word	0x00000082


	//----- nvinfo : EIATTR_KPARAM_INFO
	.align		4
.L_33:
        /*0008*/ 	.byte	0x04, 0x17
        /*000a*/ 	.short	(.L_35 - .L_34)
.L_34:
        /*000c*/ 	.word	0x00000000
        /*0010*/ 	.short	0x001b
        /*0012*/ 	.short	0x00d0
        /*0014*/ 	.byte	0x00, 0xf5, 0x21, 0x00


	//----- nvinfo : EIATTR_KPARAM_INFO
	.align		4
.L_35:
        /*0018*/ 	.byte	0x04, 0x17
        /*001a*/ 	.short	(.L_37 - .L_36)
.L_36:
        /*001c*/ 	.word	0x00000000
        /*0020*/ 	.short	0x001a
        /*0022*/ 	.short	0x00c8
        /*0024*/ 	.byte	0x00, 0xf5, 0x21, 0x00


	//----- nvinfo : EIATTR_KPARAM_INFO
	.align		4
.L_37:
        /*0028*/ 	.byte	0x04, 0x17
        /*002a*/ 	.short	(.L_39 - .L_38)
.L_38:
        /*002c*/ 	.word	0x00000000
        /*0030*/ 	.short	0x0019
        /*0032*/ 	.short	0x00c0
        /*0034*/ 	.byte	0x00, 0xf5, 0x21, 0x00


	//----- nvinfo : EIATTR_KPARAM_INFO
	.align		4
.L_39:
        /*0038*/ 	.byte	0x04, 0x17
        /*003a*/ 	.short	(.L_41 - .L_40)
.L_40:
        /*003c*/ 	.word	0x00000000
        /*0040*/ 	.short	0x0018
        /*0042*/ 	.short	0x00b8
        /*0044*/ 	.byte	0x00, 0xf0, 0x21, 0x00


	//----- nvinfo : EIATTR_KPARAM_INFO
	.align		4
.L_41:
        /*0048*/ 	.byte	0x04, 0x17
        /*004a*/ 	.short	(.L_43 - .L_42)
.L_42:
        /*004c*/ 	.word	0x00000000
        /*0050*/ 	.short	0x0017
        /*0052*/ 	.short	0x00b0
        /*0054*/ 	.byte	0x00, 0xf0, 0x21, 0x00


	//----- nvinfo : EIATTR_KPARAM_INFO
	.align		4
.L_43:
        /*0058*/ 	.byte	0x04, 0x17
        /*005a*/ 	.short	(.L_45 - .L_44)
.L_44:
        /*005c*/ 	.word	0x00000000
        /*0060*/ 	.short	0x0016
        /*0062*/ 	.short	0x00a8
        /*0064*/ 	.byte	0x00, 0xf0, 0x11, 0x00


	//----- nvinfo : EIATTR_KPARAM_INFO
	.align		4
.L_45:
        /*0068*/ 	.byte	0x04, 0x17
        /*006a*/ 	.short	(.L_47 - .L_46)
.L_46:
        /*006c*/ 	.word	0x00000000
        /*0070*/ 	.short	0x0015
        /*0072*/ 	.short	0x00a0
        /*0074*/ 	.byte	0x00, 0xf0, 0x21, 0x00


	//----- nvinfo : EIATTR_KPARAM_INFO
	.align		4
.L_47:
        /*0078*/ 	.byte	0x04, 0x17
        /*007a*/ 	.short	(.L_49 - .L_48)
.L_48:
        /*007c*/ 	.word	0x00000000
        /*0080*/ 	.short	0x0014
        /*0082*/ 	.short	0x0098
        /*0084*/ 	.byte	0x00, 0xf5, 0x21, 0x00


	//----- nvinfo : EIATTR_KPARAM_INFO
	.align		4
.L_49:
        /*0088*/ 	.byte	0x04, 0x17
        /*008a*/ 	.short	(.L_51 - .L_50)
.L_50:
        /*008c*/ 	.word	0x00000000
        /*0090*/ 	.short	0x0013
        /*0092*/ 	.short	0x0090
        /*0094*/ 	.byte	0x00, 0xf5, 0x21, 0x00


	//----- nvinfo : EIATTR_KPARAM_INFO
	.align		4
.L_51:
        /*0098*/ 	.byte	0x04, 0x17
        /*009a*/ 	.short	(.L_53 - .L_52)
.L_52:
        /*009c*/ 	.word	0x00000000
        /*00a0*/ 	.short	0x0012
        /*00a2*/ 	.short	0x0088
        /*00a4*/ 	.byte	0x00, 0xf5, 0x21, 0x00


	//----- nvinfo : EIATTR_KPARAM_INFO
	.align		4
.L_53:
        /*00a8*/ 	.byte	0x04, 0x17
        /*00aa*/ 	.short	(.L_55 - .L_54)
.L_54:
        /*00ac*/ 	.word	0x00000000
        /*00b0*/ 	.short	0x0011
        /*00b2*/ 	.short	0x0080
        /*00b4*/ 	.byte	0x00, 0xf5, 0x21, 0x00


	//----- nvinfo : EIATTR_KPARAM_INFO
	.align		4
.L_55:
        /*00b8*/ 	.byte	0x04, 0x17
        /*00ba*/ 	.short	(.L_57 - .L_56)
.L_56:
        /*00bc*/ 	.word	0x00000000
        /*00c0*/ 	.short	0x0010
        /*00c2*/ 	.short	0x0078
        /*00c4*/ 	.byte	0x00, 0xf5, 0x21, 0x00


	//----- nvinfo : EIATTR_KPARAM_INFO
	.align		4
.L_57:
        /*00c8*/ 	.byte	0x04, 0x17
        /*00ca*/ 	.short	(.L_59 - .L_58)
.L_58:
        /*00cc*/ 	.word	0x00000000
        /*00d0*/ 	.short	0x000f
        /*00d2*/ 	.short	0x0070
        /*00d4*/ 	.byte	0x00, 0xf5, 0x21, 0x00


	//----- nvinfo : EIATTR_KPARAM_INFO
	.align		4
.L_59:
        /*00d8*/ 	.byte	0x04, 0x17
        /*00da*/ 	.short	(.L_61 - .L_60)
.L_60:
        /*00dc*/ 	.word	0x00000000
        /*00e0*/ 	.short	0x000e
        /*00e2*/ 	.short	0x006c
        /*00e4*/ 	.byte	0x00, 0xf0, 0x11, 0x00


	//----- nvinfo : EIATTR_KPARAM_INFO
	.align		4
.L_61:
        /*00e8*/ 	.byte	0x04, 0x17
        /*00ea*/ 	.short	(.L_63 - .L_62)
.L_62:
        /*00ec*/ 	.word	0x00000000
        /*00f0*/ 	.short	0x000d
        /*00f2*/ 	.short	0x0068
        /*00f4*/ 	.byte	0x00, 0xf0, 0x11, 0x00


	//----- nvinfo : EIATTR_KPARAM_INFO
	.align		4
.L_63:
        /*00f8*/ 	.byte	0x04, 0x17
        /*00fa*/ 	.short	(.L_65 - .L_64)
.L_64:
        /*00fc*/ 	.word	0x00000000
        /*0100*/ 	.short	0x000c
        /*0102*/ 	.short	0x0060
        /*0104*/ 	.byte	0x00, 0xf5, 0x21, 0x00


	//----- nvinfo : EIATTR_KPARAM_INFO
	.align		4
.L_65:
        /*0108*/ 	.byte	0x04, 0x17
        /*010a*/ 	.short	(.L_67 - .L_66)
.L_66:
        /*010c*/ 	.word	0x00000000
        /*0110*/ 	.short	0x000b
        /*0112*/ 	.short	0x0058
        /*0114*/ 	.byte	0x00, 0xf5, 0x21, 0x00


	//----- nvinfo : EIATTR_KPARAM_INFO
	.align		4
.L_67:
        /*0118*/ 	.byte	0x04, 0x17
        /*011a*/ 	.short	(.L_69 - .L_68)
.L_68:
        /*011c*/ 	.word	0x00000000
        /*0120*/ 	.short	0x000a
        /*0122*/ 	.short	0x0050
        /*0124*/ 	.byte	0x00, 0xf5, 0x21, 0x00


	//----- nvinfo : EIATTR_KPARAM_INFO
	.align		4
.L_69:
        /*0128*/ 	.byte	0x04, 0x17
        /*012a*/ 	.short	(.L_71 - .L_70)
.L_70:
        /*012c*/ 	.word	0x00000000
        /*0130*/ 	.short	0x0009
        /*0132*/ 	.short	0x0048
        /*0134*/ 	.byte	0x00, 0xf5, 0x21, 0x00


	//----- nvinfo : EIATTR_KPARAM_INFO
	.align		4
.L_71:
        /*0138*/ 	.byte	0x04, 0x17
        /*013a*/ 	.short	(.L_73 - .L_72)
.L_72:
        /*013c*/ 	.word	0x00000000
        /*0140*/ 	.short	0x0008
        /*0142*/ 	.short	0x0040
        /*0144*/ 	.byte	0x00, 0xf5, 0x21, 0x00


	//----- nvinfo : EIATTR_KPARAM_INFO
	.align		4
.L_73:
        /*0148*/ 	.byte	0x04, 0x17
        /*014a*/ 	.short	(.L_75 - .L_74)
.L_74:
        /*014c*/ 	.word	0x00000000
        /*0150*/ 	.short	0x0007
        /*0152*/ 	.short	0x0038
        /*0154*/ 	.byte	0x00, 0xf5, 0x21, 0x00


	//----- nvinfo : EIATTR_KPARAM_INFO
	.align		4
.L_75:
        /*0158*/ 	.byte	0x04, 0x17
        /*015a*/ 	.short	(.L_77 - .L_76)
.L_76:
        /*015c*/ 	.word	0x00000000
        /*0160*/ 	.short	0x0006
        /*0162*/ 	.short	0x0030
        /*0164*/ 	.byte	0x00, 0xf5, 0x21, 0x00


	//----- nvinfo : EIATTR_KPARAM_INFO
	.align		4
.L_77:
        /*0168*/ 	.byte	0x04, 0x17
        /*016a*/ 	.short	(.L_79 - .L_78)
.L_78:
        /*016c*/ 	.word	0x00000000
        /*0170*/ 	.short	0x0005
        /*0172*/ 	.short	0x0028
        /*0174*/ 	.byte	0x00, 0xf5, 0x21, 0x00


	//----- nvinfo : EIATTR_KPARAM_INFO
	.align		4
.L_79:
        /*0178*/ 	.byte	0x04, 0x17
        /*017a*/ 	.short	(.L_81 - .L_80)
.L_80:
        /*017c*/ 	.word	0x00000000
        /*0180*/ 	.short	0x0004
        /*0182*/ 	.short	0x0020
        /*0184*/ 	.byte	0x00, 0xf5, 0x21, 0x00


	//----- nvinfo : EIATTR_KPARAM_INFO
	.align		4
.L_81:
        /*0188*/ 	.byte	0x04, 0x17
        /*018a*/ 	.short	(.L_83 - .L_82)
.L_82:
        /*018c*/ 	.word	0x00000000
        /*0190*/ 	.short	0x0003
        /*0192*/ 	.short	0x0018
        /*0194*/ 	.byte	0x00, 0xf5, 0x21, 0x00


	//----- nvinfo : EIATTR_KPARAM_INFO
	.align		4
.L_83:
        /*0198*/ 	.byte	0x04, 0x17
        /*019a*/ 	.short	(.L_85 - .L_84)
.L_84:
        /*019c*/ 	.word	0x00000000
        /*01a0*/ 	.short	0x0002
        /*01a2*/ 	.short	0x0010
        /*01a4*/ 	.byte	0x00, 0xf5, 0x21, 0x00


	//----- nvinfo : EIATTR_KPARAM_INFO
	.align		4
.L_85:
        /*01a8*/ 	.byte	0x04, 0x17
        /*01aa*/ 	.short	(.L_87 - .L_86)
.L_86:
        /*01ac*/ 	.word	0x00000000
        /*01b0*/ 	.short	0x0001
        /*01b2*/ 	.short	0x0008
        /*01b4*/ 	.byte	0x00, 0xf5, 0x21, 0x00


	//----- nvinfo : EIATTR_KPARAM_INFO
	.align		4
.L_87:
        /*01b8*/ 	.byte	0x04, 0x17
        /*01ba*/ 	.short	(.L_89 - .L_88)
.L_88:
        /*01bc*/ 	.word	0x00000000
        /*01c0*/ 	.short	0x0000
        /*01c2*/ 	.short	0x0000
        /*01c4*/ 	.byte	0x00, 0xf5, 0x21, 0x00


	//----- nvinfo : EIATTR_SPARSE_MMA_MASK
	.align		4
.L_89:
        /*01c8*/ 	.byte	0x03, 0x50
        /*01ca*/ 	.short	0x0000


	//----- nvinfo : EIATTR_MAXREG_COUNT
	.align		4
        /*01cc*/ 	.byte	0x03, 0x1b
        /*01ce*/ 	.short	0x00ff


	//----- nvinfo : EIATTR_MERCURY_ISA_VERSION
	.align		4
        /*01d0*/ 	.byte	0x03, 0x5f
        /*01d2*/ 	.short	0x0101


	//----- nvinfo : EIATTR_VRC_CTA_INIT_COUNT
	.align		4
        /*01d4*/ 	.byte	0x02, 0x4a
	.zero		1
	.zero		1


	//----- nvinfo : EIATTR_EXIT_INSTR_OFFSETS
	.align		4
        /*01d8*/ 	.byte	0x04, 0x1c
        /*01da*/ 	.short	(.L_91 - .L_90)


	//   ....[0]....
.L_90:
        /*01dc*/ 	.word	0x00000080


	//   ....[1]....
        /*01e0*/ 	.word	0x00002320


	//----- nvinfo : EIATTR_CRS_STACK_SIZE
	.align		4
.L_91:
        /*01e4*/ 	.byte	0x04, 0x1e
        /*01e6*/ 	.short	(.L_93 - .L_92)
.L_92:
        /*01e8*/ 	.word	0x00000000


	//----- nvinfo : EIATTR_CBANK_PARAM_SIZE
	.align		4
.L_93:
        /*01ec*/ 	.byte	0x03, 0x19
        /*01ee*/ 	.short	0x00d8


	//----- nvinfo : EIATTR_PARAM_CBANK
	.align		4
        /*01f0*/ 	.byte	0x04, 0x0a
        /*01f2*/ 	.short	(.L_95 - .L_94)
	.align		4
.L_94:
        /*01f4*/ 	.word	index@(.nv.constant0._Z8timestepPdS_S_S_S_S_S_S_S_S_S_S_S_iiPiS0_S0_S0_S_S_diddS0_S0_S0_)
        /*01f8*/ 	.short	0x0380
        /*01fa*/ 	.short	0x00d8


	//----- nvinfo : EIATTR_SW_WAR
	.align		4
.L_95:
        /*01fc*/ 	.byte	0x04, 0x36
        /*01fe*/ 	.short	(.L_97 - .L_96)
.L_96:
        /*0200*/ 	.word	0x00000008
.L_97:


//--------------------- .nv.callgraph             --------------------------
	.section	.nv.callgraph,"",@"SHT_CUDA_CALLGRAPH"
	.align	4
	.sectionentsize	8
	.align		4
        /*0000*/ 	.word	0x00000000
	.align		4
        /*0004*/ 	.word	0xffffffff
	.align		4
        /*0008*/ 	.word	0x00000000
	.align		4
        /*000c*/ 	.word	0xfffffffe
	.align		4
        /*0010*/ 	.word	0x00000000
	.align		4
        /*0014*/ 	.word	0xfffffffd
	.align		4
        /*0018*/ 	.word	0x00000000
	.align		4
        /*001c*/ 	.word	0xfffffffc


//--------------------- .text._Z19micro_boundary_tempPdiidi --------------------------
	.section	.text._Z19micro_boundary_tempPdiidi,"ax",@progbits
	.align	128
        .global         _Z19micro_boundary_tempPdiidi
        .type           _Z19micro_boundary_tempPdiidi,@function
        .size           _Z19micro_boundary_tempPdiidi,(.L_x_20 - _Z19micro_boundary_tempPdiidi)
        .other          _Z19micro_boundary_tempPdiidi,@"STO_CUDA_ENTRY STV_DEFAULT"
_Z19micro_boundary_tempPdiidi:
.text._Z19micro_boundary_tempPdiidi:
[----:B------:R-:W-:Y:S01]  /*0000*/  LDC R1, c[0x0][0x37c] ;  /* 0x0000df00ff017b82 */ /* 0x000fe20000000800 */
[----:B------:R-:W0:Y:S07]  /*0010*/  S2R R0, SR_TID.X ;  /* 0x0000000000007919 */ /* 0x000e2e0000002100 */
[----:B------:R-:W0:Y:S08]  /*0020*/  S2UR UR4, SR_CTAID.X ;  /* 0x00000000000479c3 */ /* 0x000e300000002500 */
[----:B------:R-:W0:Y:S08]  /*0030*/  LDC R3, c[0x0][0x360] ;  /* 0x0000d800ff037b82 */ /* 0x000e300000000800 */
[----:B------:R-:W1:Y:S01]  /*0040*/  LDC R11, c[0x0][0x38c] ;  /* 0x0000e300ff0b7b82 */ /* 0x000e620000000800 */
[----:B0-----:R-:W-:-:S05]  /*0050*/  IMAD R0, R3, UR4, R0 ;  /* 0x0000000403007c24 */ /* 0x001fca000f8e0200 */
[----:B-1----:R-:W-:-:S13]  /*0060*/  ISETP.GE.AND P0, PT, R0, R11, PT ;  /* 0x0000000b0000720c */ /* 0x002fda0003f06270 */
[----:B------:R-:W-:Y:S05]  /*0070*/  @P0 EXIT ;  /* 0x000000000000094d */ /* 0x000fea0003800000 */
[----:B------:R-:W0:Y:S01]  /*0080*/  LDCU UR6, c[0x0][0x388] ;  /* 0x00007100ff0677ac */ /* 0x000e220008000800 */
[----:B------:R-:W1:Y:S01]  /*0090*/  LDC.64 R6, c[0x0][0x380] ;  /* 0x0000e000ff067b82 */ /* 0x000e620000000a00 */
[----:B------:R-:W2:Y:S01]  /*00a0*/  LDCU.64 UR4, c[0x0][0x358] ;  /* 0x00006b00ff0477ac */ /* 0x000ea20008000a00 */
[C---:B0-----:R-:W-:Y:S01]  /*00b0*/  ISETP.GE.AND P0, PT, R0.reuse, UR6, PT ;  /* 0x0000000600007c0c */ /* 0x041fe2000bf06270 */
[C---:B-1----:R-:W-:Y:S01]  /*00c0*/  IMAD.WIDE R2, R0.reuse, 0x8, R6 ;  /* 0x0000000800027825 */ /* 0x042fe200078e0206 */
[----:B------:R-:W-:-:S11]  /*00d0*/  IADD3 R8, PT, PT, R0, R11, RZ ;  /* 0x0000000b00087210 */ /* 0x000fd60007ffe0ff */
[----:B--2---:R-:W2:Y:S01]  /*00e0*/  @!P0 LDG.E.64 R14, desc[UR4][R2.64] ;  /* 0x00000004020e8981 */ /* 0x004ea2000c1e1b00 */
[C---:B------:R-:W-:Y:S01]  /*00f0*/  IMAD.WIDE R4, R11.reuse, 0x8, R2 ;  /* 0x000000080b047825 */ /* 0x040fe200078e0202 */
[----:B------:R-:W-:Y:S01]  /*0100*/  LEA R9, R11, R8, 0x1 ;  /* 0x000000080b097211 */ /* 0x000fe200078e08ff */
[----:B------:R-:W2:Y:S03]  /*0110*/  @!P0 LDC.64 R20, c[0x0][0x390] ;  /* 0x0000e400ff148b82 */ /* 0x000ea60000000a00 */
[----:B------:R-:W3:Y:S01]  /*0120*/  @!P0 LDG.E.64 R16, desc[UR4][R4.64] ;  /* 0x0000000404108981 */ /* 0x000ee2000c1e1b00 */
[----:B------:R-:W-:-:S05]  /*0130*/  IMAD.WIDE R6, R9, 0x8, R6 ;  /* 0x0000000809067825 */ /* 0x000fca00078e0206 */
[----:B------:R-:W4:Y:S01]  /*0140*/  @!P0 LDG.E.64 R18, desc[UR4][R6.64] ;  /* 0x0000000406128981 */ /* 0x000f22000c1e1b00 */
[----:B------:R-:W-:-:S05]  /*0150*/  IMAD.WIDE R8, R11, 0x8, R6 ;  /* 0x000000080b087825 */ /* 0x000fca00078e0206 */
[----:B------:R-:W5:Y:S01]  /*0160*/  @!P0 LDG.E.64 R12, desc[UR4][R8.64] ;  /* 0x00000004080c8981 */ /* 0x000f62000c1e1b00 */
[----:B--2---:R-:W-:-:S08]  /*0170*/  @!P0 DADD R14, -R14, R20 ;  /* 0x000000000e0e8229 */ /* 0x004fd00000000114 */
[----:B---3--:R-:W-:Y:S01]  /*0180*/  @!P0 DADD R14, R14, -R16 ;  /* 0x000000000e0e8229 */ /* 0x008fe20000000810 */
[C---:B------:R-:W-:Y:S01]  /*0190*/  IADD3 R17, PT, PT, R11.reuse, -UR6, RZ ;  /* 0x800000060b117c10 */ /* 0x040fe2000fffe0ff */
[----:B------:R-:W-:-:S03]  /*01a0*/  IMAD.WIDE R10, R11, 0x8, R4 ;  /* 0x000000080b0a7825 */ /* 0x000fc600078e0204 */
[----:B------:R-:W-:-:S03]  /*01b0*/  ISETP.GE.AND P1, PT, R0, R17, PT ;  /* 0x000000110000720c */ /* 0x000fc60003f26270 */
[----:B----4-:R-:W-:-:S08]  /*01c0*/  @!P0 DADD R14, R14, -R18 ;  /* 0x000000000e0e8229 */ /* 0x010fd00000000812 */
[----:B-----5:R-:W-:-:S07]  /*01d0*/  @!P0 DADD R12, R14, -R12 ;  /* 0x000000000e0c8229 */ /* 0x020fce000000080c */
[----:B------:R0:W-:Y:S01]  /*01e0*/  @!P0 STG.E.64 desc[UR4][R10.64], R12 ;  /* 0x0000000c0a008986 */ /* 0x0001e2000c101b04 */
[----:B------:R-:W-:Y:S05]  /*01f0*/  @!P1 EXIT ;  /* 0x000000000000994d */ /* 0x000fea0003800000 */
[----:B------:R-:W2:Y:S01]  /*0200*/  LDG.E.64 R2, desc[UR4][R2.64] ;  /* 0x0000000402027981 */ /* 0x000ea2000c1e1b00 */
[----:B------:R-:W1:Y:S03]  /*0210*/  LDCU UR6, c[0x0][0x398] ;  /* 0x00007300ff0677ac */ /* 0x000e660008000800 */
[----:B------:R-:W3:Y:S04]  /*0220*/  LDG.E.64 R4, desc[UR4][R4.64] ;  /* 0x0000000404047981 */ /* 0x000ee8000c1e1b00 */
[----:B0-----:R-:W4:Y:S04]  /*0230*/  LDG.E.64 R10, desc[UR4][R10.64] ;  /* 0x000000040a0a7981 */ /* 0x001f28000c1e1b00 */
[----:B------:R-:W5:Y:S01]  /*0240*/  LDG.E.64 R6, desc[UR4][R6.64] ;  /* 0x0000000406067981 */ /* 0x000f62000c1e1b00 */
[----:B-1----:R-:W2:Y:S02]  /*0250*/  I2F.F64 R12, UR6 ;  /* 0x00000006000c7d12 */ /* 0x002ea40008201c00 */
[----:B--2---:R-:W-:-:S08]  /*0260*/  DADD R12, R12, -R2 ;  /* 0x000000000c0c7229 */ /* 0x004fd00000000802 */
[----:B---3--:R-:W-:-:S08]  /*0270*/  DADD R12, R12, -R4 ;  /* 0x000000000c0c7229 */ /* 0x008fd00000000804 */
[----:B----4-:R-:W-:-:S08]  /*0280*/  DADD R12, R12, -R10 ;  /* 0x000000000c0c7229 */ /* 0x010fd0000000080a */
[----:B-----5:R-:W-:-:S07]  /*0290*/  DADD R12, R12, -R6 ;  /* 0x000000000c0c7229 */ /* 0x020fce0000000806 */
[----:B------:R-:W-:Y:S01]  /*02a0*/  STG.E.64 desc[UR4][R8.64], R12 ;  /* 0x0000000c08007986 */ /* 0x000fe2000c101b04 */
[----:B------:R-:W-:Y:S05]  /*02b0*/  EXIT ;  /* 0x000000000000794d */ /* 0x000fea0003800000 */
.L_x_0:
[----:B------:R-:W-:-:S00]  /*02c0*/  BRA `(.L_x_0) ;  /* 0xfffffffc00fc7947 */ /* 0x000fc0000383ffff */
[----:B------:R-:W-:-:S00]  /*02d0*/  NOP ;  /* 0x0000000000007918 */ /* 0x000fc00000000000 */
        /* <DEDUP_REMOVED lines=10> */
.L_x_20:


//--------------------- .text._Z8timestepPdS_S_S_S_S_S_S_S_S_S_S_S_iiPiS0_S0_S0_S_S_diddS0_S0_S0_ --------------------------
	.section	.text._Z8timestepPdS_S_S_S_S_S_S_S_S_S_S_S_iiPiS0_S0_S0_S_S_diddS0_S0_S0_,"ax",@progbits
	.align	128
        .global         _Z8timestepPdS_S_S_S_S_S_S_S_S_S_S_S_iiPiS0_S0_S0_S_S_diddS0_S0_S0_
        .type           _Z8timestepPdS_S_S_S_S_S_S_S_S_S_S_S_iiPiS0_S0_S0_S_S_diddS0_S0_S0_,@function
        .size           _Z8timestepPdS_S_S_S_S_S_S_S_S_S_S_S_iiPiS0_S0_S0_S_S_diddS0_S0_S0_,(.L_x_19 - _Z8timestepPdS_S_S_S_S_S_S_S_S_S_S_S_iiPiS0_S0_S0_S_S_diddS0_S0_S0_)
        .other          _Z8timestepPdS_S_S_S_S_S_S_S_S_S_S_S_iiPiS0_S0_S0_S_S_diddS0_S0_S0_,@"STO_CUDA_ENTRY STV_DEFAULT"
_Z8timestepPdS_S_S_S_S_S_S_S_S_S_S_S_iiPiS0_S0_S0_S_S_diddS0_S0_S0_:
.text._Z8timestepPdS_S_S_S_S_S_S_S_S_S_S_S_iiPiS0_S0_S0_S_S_diddS0_S0_S0_:
[----:B------:R-:W-:Y:S01]  /*0000*/  LDC R1, c[0x0][0x37c] ;  /* 0x0000df00ff017b82 */ /* 0x000fe20000000800 */
[----:B------:R-:W0:Y:S07]  /*0010*/  S2R R3, SR_TID.X ;  /* 0x0000000000037919 */ /* 0x000e2e0000002100 */
[----:B------:R-:W0:Y:S08]  /*0020*/  S2UR UR4, SR_CTAID.X ;  /* 0x00000000000479c3 */ /* 0x000e300000002500 */
[----:B------:R-:W0:Y:S08]  /*0030*/  LDC R0, c[0x0][0x360] ;  /* 0x0000d800ff007b82 */ /* 0x000e300000000800 */
[----:B------:R-:W1:Y:S01]  /*0040*/  LDC.64 R6, c[0x0][0x3e8] ;  /* 0x0000fa00ff067b82 */ /* 0x000e620000000a00 */
[----:B0-----:R-:W-:-:S02]  /*0050*/  IMAD R3, R0, UR4, R3 ;  /* 0x0000000400037c24 */ /* 0x001fc4000f8e0203 */
[----:B-1----:R-:W-:-:S05]  /*0060*/  IMAD R6, R7, R6, RZ ;  /* 0x0000000607067224 */ /* 0x002fca00078e02ff */
[----:B------:R-:W-:-:S13]  /*0070*/  ISETP.GE.AND P0, PT, R3, R6, PT ;  /* 0x000000060300720c */ /* 0x000fda0003f06270 */
[----:B------:R-:W-:Y:S05]  /*0080*/  @P0 EXIT ;  /* 0x000000000000094d */ /* 0x000fea0003800000 */
[----:B------:R-:W0:Y:S01]  /*0090*/  LDC.64 R42, c[0x0][0x3a8] ;  /* 0x0000ea00ff2a7b82 */ /* 0x000e220000000a00 */
[----:B------:R-:W1:Y:S07]  /*00a0*/  LDCU.64 UR10, c[0x0][0x358] ;  /* 0x00006b00ff0a77ac */ /* 0x000e6e0008000a00 */
[----:B------:R-:W2:Y:S08]  /*00b0*/  LDC.64 R40, c[0x0][0x380] ;  /* 0x0000e000ff287b82 */ /* 0x000eb00000000a00 */
[----:B------:R-:W3:Y:S01]  /*00c0*/  LDC.64 R38, c[0x0][0x3b0] ;  /* 0x0000ec00ff267b82 */ /* 0x000ee20000000a00 */
[----:B0-----:R-:W-:-:S07]  /*00d0*/  IMAD.WIDE R42, R3, 0x8, R42 ;  /* 0x00000008032a7825 */ /* 0x001fce00078e022a */
[----:B------:R-:W0:Y:S01]  /*00e0*/  LDC.64 R36, c[0x0][0x3c8] ;  /* 0x0000f200ff247b82 */ /* 0x000e220000000a00 */
[----:B-1----:R-:W-:Y:S01]  /*00f0*/  STG.E.64 desc[UR10][R42.64], RZ ;  /* 0x000000ff2a007986 */ /* 0x002fe2000c101b0a */
[----:B--2---:R-:W-:-:S05]  /*0100*/  IMAD.WIDE R40, R3, 0x8, R40 ;  /* 0x0000000803287825 */ /* 0x004fca00078e0228 */
[----:B------:R-:W2:Y:S02]  /*0110*/  LDG.E.64 R4, desc[UR10][R40.64] ;  /* 0x0000000a28047981 */ /* 0x000ea4000c1e1b00 */
[----:B--2---:R-:W-:Y:S01]  /*0120*/  DADD R8, RZ, R4 ;  /* 0x00000000ff087229 */ /* 0x004fe20000000004 */
[----:B------:R-:W-:-:S06]  /*0130*/  IMAD.WIDE R4, R6, 0x8, R40 ;  /* 0x0000000806047825 */ /* 0x000fcc00078e0228 */
[----:B------:R1:W-:Y:S04]  /*0140*/  STG.E.64 desc[UR10][R42.64], R8 ;  /* 0x000000082a007986 */ /* 0x0003e8000c101b0a */
[----:B------:R-:W2:Y:S01]  /*0150*/  LDG.E.64 R10, desc[UR10][R4.64] ;  /* 0x0000000a040a7981 */ /* 0x000ea2000c1e1b00 */
[----:B------:R-:W-:Y:S01]  /*0160*/  IMAD.WIDE R18, R6, 0x8, R4 ;  /* 0x0000000806127825 */ /* 0x000fe200078e0204 */
[----:B--2---:R-:W-:-:S07]  /*0170*/  DADD R10, R8, R10 ;  /* 0x00000000080a7229 */ /* 0x004fce000000000a */
[----:B------:R-:W-:Y:S04]  /*0180*/  STG.E.64 desc[UR10][R42.64], R10 ;  /* 0x0000000a2a007986 */ /* 0x000fe8000c101b0a */
[----:B------:R-:W2:Y:S01]  /*0190*/  LDG.E.64 R12, desc[UR10][R18.64] ;  /* 0x0000000a120c7981 */ /* 0x000ea2000c1e1b00 */
[----:B------:R-:W-:Y:S01]  /*01a0*/  IMAD.WIDE R20, R6, 0x8, R18 ;  /* 0x0000000806147825 */ /* 0x000fe200078e0212 */
[----:B--2---:R-:W-:-:S07]  /*01b0*/  DADD R12, R10, R12 ;  /* 0x000000000a0c7229 */ /* 0x004fce000000000c */
[----:B------:R2:W-:Y:S04]  /*01c0*/  STG.E.64 desc[UR10][R42.64], R12 ;  /* 0x0000000c2a007986 */ /* 0x0005e8000c101b0a */
[----:B------:R-:W4:Y:S01]  /*01d0*/  LDG.E.64 R14, desc[UR10][R20.64] ;  /* 0x0000000a140e7981 */ /* 0x000f22000c1e1b00 */
[----:B------:R-:W-:Y:S01]  /*01e0*/  IMAD.WIDE R16, R6, 0x8, R20 ;  /* 0x0000000806107825 */ /* 0x000fe200078e0214 */
[----:B----4-:R-:W-:-:S07]  /*01f0*/  DADD R22, R12, R14 ;  /* 0x000000000c167229 */ /* 0x010fce000000000e */
[----:B------:R4:W-:Y:S04]  /*0200*/  STG.E.64 desc[UR10][R42.64], R22 ;  /* 0x000000162a007986 */ /* 0x0009e8000c101b0a */
[----:B-1----:R-:W5:Y:S01]  /*0210*/  LDG.E.64 R8, desc[UR10][R16.64] ;  /* 0x0000000a10087981 */ /* 0x002f62000c1e1b00 */
[----:B------:R-:W-:Y:S01]  /*0220*/  IMAD.WIDE R14, R6, 0x8, R16 ;  /* 0x00000008060e7825 */ /* 0x000fe200078e0210 */
[----:B-----5:R-:W-:-:S07]  /*0230*/  DADD R24, R22, R8 ;  /* 0x0000000016187229 */ /* 0x020fce0000000008 */
[----:B------:R1:W-:Y:S04]  /*0240*/  STG.E.64 desc[UR10][R42.64], R24 ;  /* 0x000000182a007986 */ /* 0x0003e8000c101b0a */
[----:B------:R-:W5:Y:S01]  /*0250*/  LDG.E.64 R8, desc[UR10][R14.64] ;  /* 0x0000000a0e087981 */ /* 0x000f62000c1e1b00 */
[----:B--2---:R-:W-:Y:S01]  /*0260*/  IMAD.WIDE R12, R6, 0x8, R14 ;  /* 0x00000008060c7825 */ /* 0x004fe200078e020e */
[----:B-----5:R-:W-:-:S07]  /*0270*/  DADD R26, R24, R8 ;  /* 0x00000000181a7229 */ /* 0x020fce0000000008 */
[----:B------:R2:W-:Y:S04]  /*0280*/  STG.E.64 desc[UR10][R42.64], R26 ;  /* 0x0000001a2a007986 */ /* 0x0005e8000c101b0a */
[----:B------:R-:W5:Y:S02]  /*0290*/  LDG.E.64 R8, desc[UR10][R12.64] ;  /* 0x0000000a0c087981 */ /* 0x000f64000c1e1b00 */
[----:B-----5:R-:W-:Y:S01]  /*02a0*/  DADD R28, R26, R8 ;  /* 0x000000001a1c7229 */ /* 0x020fe20000000008 */
[----:B------:R-:W-:-:S06]  /*02b0*/  IMAD.WIDE R8, R6, 0x8, R12 ;  /* 0x0000000806087825 */ /* 0x000fcc00078e020c */
[----:B------:R-:W-:Y:S04]  /*02c0*/  STG.E.64 desc[UR10][R42.64], R28 ;  /* 0x0000001c2a007986 */ /* 0x000fe8000c101b0a */
[----:B------:R-:W4:Y:S02]  /*02d0*/  LDG.E.64 R10, desc[UR10][R8.64] ;  /* 0x0000000a080a7981 */ /* 0x000f24000c1e1b00 */
[----:B----4-:R-:W-:Y:S01]  /*02e0*/  DADD R22, R28, R10 ;  /* 0x000000001c167229 */ /* 0x010fe2000000000a */
[----:B------:R-:W-:-:S06]  /*02f0*/  IMAD.WIDE R10, R6, 0x8, R8 ;  /* 0x00000008060a7825 */ /* 0x000fcc00078e0208 */
[----:B------:R4:W-:Y:S04]  /*0300*/  STG.E.64 desc[UR10][R42.64], R22 ;  /* 0x000000162a007986 */ /* 0x0009e8000c101b0a */
[----:B-1----:R-:W5:Y:S01]  /*0310*/  LDG.E.64 R24, desc[UR10][R10.64] ;  /* 0x0000000a0a187981 */ /* 0x002f62000c1e1b00 */
[----:B---3--:R-:W-:-:S04]  /*0320*/  IMAD.WIDE R38, R3, 0x8, R38 ;  /* 0x0000000803267825 */ /* 0x008fc800078e0226 */
[----:B0-----:R-:W-:Y:S01]  /*0330*/  IMAD.WIDE R36, R3, 0x8, R36 ;  /* 0x0000000803247825 */ /* 0x001fe200078e0224 */
[----:B-----5:R-:W-:-:S07]  /*0340*/  DADD R24, R22, R24 ;  /* 0x0000000016187229 */ /* 0x020fce0000000018 */
[----:B------:R0:W-:Y:S04]  /*0350*/  STG.E.64 desc[UR10][R42.64], R24 ;  /* 0x000000182a007986 */ /* 0x0001e8000c101b0a */
[----:B------:R-:W-:Y:S04]  /*0360*/  STG.E.64 desc[UR10][R38.64], RZ ;  /* 0x000000ff26007986 */ /* 0x000fe8000c101b0a */
[----:B--2---:R-:W2:Y:S01]  /*0370*/  LDG.E.64 R26, desc[UR10][R36.64] ;  /* 0x0000000a241a7981 */ /* 0x004ea2000c1e1b00 */
[----:B------:R-:W-:Y:S01]  /*0380*/  IMAD.WIDE R34, R6, 0x8, R36 ;  /* 0x0000000806227825 */ /* 0x000fe200078e0224 */
[----:B--2---:R-:W-:-:S07]  /*0390*/  DADD R26, RZ, R26 ;  /* 0x00000000ff1a7229 */ /* 0x004fce000000001a */
[----:B------:R1:W-:Y:S04]  /*03a0*/  STG.E.64 desc[UR10][R38.64], R26 ;  /* 0x0000001a26007986 */ /* 0x0003e8000c101b0a */
[----:B----4-:R-:W2:Y:S01]  /*03b0*/  LDG.E.64 R22, desc[UR10][R34.64] ;  /* 0x0000000a22167981 */ /* 0x010ea2000c1e1b00 */
[----:B------:R-:W-:Y:S01]  /*03c0*/  IMAD.WIDE R32, R6, 0x8, R34 ;  /* 0x0000000806207825 */ /* 0x000fe200078e0222 */
[----:B--2---:R-:W-:-:S07]  /*03d0*/  DADD R22, R26, R22 ;  /* 0x000000001a167229 */ /* 0x004fce0000000016 */
[----:B------:R2:W-:Y:S04]  /*03e0*/  STG.E.64 desc[UR10][R38.64], R22 ;  /* 0x0000001626007986 */ /* 0x0005e8000c101b0a */
[----:B------:R-:W0:Y:S01]  /*03f0*/  LDG.E.64 R28, desc[UR10][R32.64] ;  /* 0x0000000a201c7981 */ /* 0x000e22000c1e1b00 */
[----:B------:R-:W-:Y:S01]  /*0400*/  IMAD.WIDE R30, R6, 0x8, R32 ;  /* 0x00000008061e7825 */ /* 0x000fe200078e0220 */
[----:B0-----:R-:W-:-:S07]  /*0410*/  DADD R24, R22, R28 ;  /* 0x0000000016187229 */ /* 0x001fce000000001c */
[----:B------:R-:W-:Y:S04]  /*0420*/  STG.E.64 desc[UR10][R38.64], R24 ;  /* 0x0000001826007986 */ /* 0x000fe8000c101b0a */
[----:B------:R-:W3:Y:S02]  /*0430*/  LDG.E.64 R28, desc[UR10][R30.64] ;  /* 0x0000000a1e1c7981 */ /* 0x000ee4000c1e1b00 */
[----:B---3--:R-:W-:Y:S01]  /*0440*/  DADD R44, R24, R28 ;  /* 0x00000000182c7229 */ /* 0x008fe2000000001c */
[----:B------:R-:W-:-:S06]  /*0450*/  IMAD.WIDE R28, R6, 0x8, R30 ;  /* 0x00000008061c7825 */ /* 0x000fcc00078e021e */
[----:B------:R0:W-:Y:S04]  /*0460*/  STG.E.64 desc[UR10][R38.64], R44 ;  /* 0x0000002c26007986 */ /* 0x0001e8000c101b0a */
[----:B-1----:R-:W3:Y:S02]  /*0470*/  LDG.E.64 R26, desc[UR10][R28.64] ;  /* 0x0000000a1c1a7981 */ /* 0x002ee4000c1e1b00 */
[----:B---3--:R-:W-:-:S07]  /*0480*/  DADD R26, R44, R26 ;  /* 0x000000002c1a7229 */ /* 0x008fce000000001a */
[----:B------:R1:W-:Y:S04]  /*0490*/  STG.E.64 desc[UR10][R38.64], R26 ;  /* 0x0000001a26007986 */ /* 0x0003e8000c101b0a */
[----:B------:R-:W3:Y:S04]  /*04a0*/  LDG.E.64 R46, desc[UR10][R42.64] ;  /* 0x0000000a2a2e7981 */ /* 0x000ee8000c1e1b00 */
[----:B------:R-:W4:Y:S04]  /*04b0*/  LDG.E.64 R4, desc[UR10][R4.64] ;  /* 0x0000000a04047981 */ /* 0x000f28000c1e1b00 */
[----:B------:R-:W4:Y:S04]  /*04c0*/  LDG.E.64 R20, desc[UR10][R20.64] ;  /* 0x0000000a14147981 */ /* 0x000f28000c1e1b00 */
[----:B------:R-:W5:Y:S04]  /*04d0*/  LDG.E.64 R48, desc[UR10][R14.64] ;  /* 0x0000000a0e307981 */ /* 0x000f68000c1e1b00 */
[----:B------:R-:W5:Y:S04]  /*04e0*/  LDG.E.64 R50, desc[UR10][R12.64] ;  /* 0x0000000a0c327981 */ /* 0x000f68000c1e1b00 */
[----:B------:R-:W5:Y:S04]  /*04f0*/  LDG.E.64 R52, desc[UR10][R8.64] ;  /* 0x0000000a08347981 */ /* 0x000f68000c1e1b00 */
[----:B--2---:R-:W2:Y:S01]  /*0500*/  LDG.E.64 R22, desc[UR10][R10.64] ;  /* 0x0000000a0a167981 */ /* 0x004ea2000c1e1b00 */
[----:B0-----:R-:W-:Y:S01]  /*0510*/  MOV R44, 0x1 ;  /* 0x00000001002c7802 */ /* 0x001fe20000000f00 */
[----:B------:R-:W-:Y:S01]  /*0520*/  BSSY.RECONVERGENT B0, `(.L_x_1) ;  /* 0x0000016000007945 */ /* 0x000fe20003800200 */
[----:B---3--:R-:W1:Y:S01]  /*0530*/  MUFU.RCP64H R45, R47 ;  /* 0x0000002f002d7308 */ /* 0x008e620000001800 */
[----:B----4-:R-:W-:-:S08]  /*0540*/  DADD R24, R4, -R20 ;  /* 0x0000000004187229 */ /* 0x010fd00000000814 */
[----:B-----5:R-:W-:Y:S02]  /*0550*/  DADD R24, R24, R48 ;  /* 0x0000000018187229 */ /* 0x020fe40000000030 */
[----:B-1----:R-:W-:-:S06]  /*0560*/  DFMA R26, -R46, R44, 1 ;  /* 0x3ff000002e1a742b */ /* 0x002fcc000000012c */
[----:B------:R-:W-:Y:S02]  /*0570*/  DADD R24, R24, -R50 ;  /* 0x0000000018187229 */ /* 0x000fe40000000832 */
[----:B------:R-:W-:-:S06]  /*0580*/  DFMA R26, R26, R26, R26 ;  /* 0x0000001a1a1a722b */ /* 0x000fcc000000001a */
[----:B------:R-:W-:Y:S02]  /*0590*/  DADD R24, R24, -R52 ;  /* 0x0000000018187229 */ /* 0x000fe40000000834 */
[----:B------:R-:W-:-:S06]  /*05a0*/  DFMA R26, R44, R26, R44 ;  /* 0x0000001a2c1a722b */ /* 0x000fcc000000002c */
[----:B--2---:R-:W-:Y:S02]  /*05b0*/  DADD R44, R24, R22 ;  /* 0x00000000182c7229 */ /* 0x004fe40000000016 */
[----:B------:R-:W-:-:S08]  /*05c0*/  DFMA R4, -R46, R26, 1 ;  /* 0x3ff000002e04742b */ /* 0x000fd0000000011a */
[----:B------:R-:W-:Y:S01]  /*05d0*/  DFMA R4, R26, R4, R26 ;  /* 0x000000041a04722b */ /* 0x000fe2000000001a */
[----:B------:R-:W-:-:S07]  /*05e0*/  FSETP.GEU.AND P1, PT, |R45|, 6.5827683646048100446e-37, PT ;  /* 0x036000002d00780b */ /* 0x000fce0003f2e200 */
[----:B------:R-:W-:-:S08]  /*05f0*/  DMUL R58, R44, R4 ;  /* 0x000000042c3a7228 */ /* 0x000fd00000000000 */
[----:B------:R-:W-:-:S08]  /*0600*/  DFMA R20, -R46, R58, R44 ;  /* 0x0000003a2e14722b */ /* 0x000fd0000000012c */
[----:B------:R-:W-:-:S10]  /*0610*/  DFMA R58, R4, R20, R58 ;  /* 0x00000014043a722b */ /* 0x000fd4000000003a */
[----:B------:R-:W-:-:S05]  /*0620*/  FFMA R0, RZ, R47, R59 ;  /* 0x0000002fff007223 */ /* 0x000fca000000003b */
[----:B------:R-:W-:-:S13]  /*0630*/  FSETP.GT.AND P0, PT, |R0|, 1.469367938527859385e-39, PT ;  /* 0x001000000000780b */ /* 0x000fda0003f04200 */
[----:B------:R-:W-:Y:S05]  /*0640*/  @P0 BRA P1, `(.L_x_2) ;  /* 0x00000000000c0947 */ /* 0x000fea0000800000 */
[----:B------:R-:W-:Y:S02]  /*0650*/  MOV R49, R47 ;  /* 0x0000002f00317202 */ /* 0x000fe40000000f00 */
[----:B------:R-:W-:-:S07]  /*0660*/  MOV R4, 0x680 ;  /* 0x0000068000047802 */ /* 0x000fce0000000f00 */
[----:B------:R-:W-:Y:S05]  /*0670*/  CALL.REL.NOINC `($__internal_0_$__cuda_sm20_div_rn_f64_full) ;  /* 0x0000001c002c7944 */ /* 0x000fea0003c00000 */
.L_x_2:
[----:B------:R-:W-:Y:S05]  /*0680*/  BSYNC.RECONVERGENT B0 ;  /* 0x0000000000007941 */ /* 0x000fea0003800200 */
.L_x_1:
[----:B------:R-:W0:Y:S02]  /*0690*/  LDC.64 R26, c[0x0][0x3b8] ;  /* 0x0000ee00ff1a7b82 */ /* 0x000e240000000a00 */
[----:B0-----:R-:W-:-:S05]  /*06a0*/  IMAD.WIDE R26, R3, 0x8, R26 ;  /* 0x00000008031a7825 */ /* 0x001fca00078e021a */
[----:B------:R0:W-:Y:S04]  /*06b0*/  STG.E.64 desc[UR10][R26.64], R58 ;  /* 0x0000003a1a007986 */ /* 0x0001e8000c101b0a */
[----:B------:R-:W2:Y:S04]  /*06c0*/  LDG.E.64 R46, desc[UR10][R42.64] ;  /* 0x0000000a2a2e7981 */ /* 0x000ea8000c1e1b00 */
[----:B------:R-:W3:Y:S04]  /*06d0*/  LDG.E.64 R18, desc[UR10][R18.64] ;  /* 0x0000000a12127981 */ /* 0x000ee8000c1e1b00 */
[----:B------:R-:W3:Y:S04]  /*06e0*/  LDG.E.64 R16, desc[UR10][R16.64] ;  /* 0x0000000a10107981 */ /* 0x000ee8000c1e1b00 */
[----:B------:R-:W4:Y:S04]  /*06f0*/  LDG.E.64 R14, desc[UR10][R14.64] ;  /* 0x0000000a0e0e7981 */ /* 0x000f28000c1e1b00 */
[----:B------:R-:W5:Y:S04]  /*0700*/  LDG.E.64 R12, desc[UR10][R12.64] ;  /* 0x0000000a0c0c7981 */ /* 0x000f68000c1e1b00 */
[----:B------:R-:W5:Y:S04]  /*0710*/  LDG.E.64 R8, desc[UR10][R8.64] ;  /* 0x0000000a08087981 */ /* 0x000f68000c1e1b00 */
[----:B------:R-:W5:Y:S01]  /*0720*/  LDG.E.64 R10, desc[UR10][R10.64] ;  /* 0x0000000a0a0a7981 */ /* 0x000f62000c1e1b00 */
[----:B------:R-:W-:Y:S01]  /*0730*/  MOV R20, 0x1 ;  /* 0x0000000100147802 */ /* 0x000fe20000000f00 */
[----:B------:R-:W-:Y:S01]  /*0740*/  BSSY.RECONVERGENT B0, `(.L_x_3) ;  /* 0x0000016000007945 */ /* 0x000fe20003800200 */
[----:B--2---:R-:W1:Y:S01]  /*0750*/  MUFU.RCP64H R21, R47 ;  /* 0x0000002f00157308 */ /* 0x004e620000001800 */
[----:B---3--:R-:W-:-:S08]  /*0760*/  DADD R4, R18, -R16 ;  /* 0x0000000012047229 */ /* 0x008fd00000000810 */
[----:B----4-:R-:W-:Y:S02]  /*0770*/  DADD R4, R4, R14 ;  /* 0x0000000004047229 */ /* 0x010fe4000000000e */
[----:B-1----:R-:W-:-:S06]  /*0780*/  DFMA R22, -R46, R20, 1 ;  /* 0x3ff000002e16742b */ /* 0x002fcc0000000114 */
[----:B-----5:R-:W-:Y:S02]  /*0790*/  DADD R4, R4, R12 ;  /* 0x0000000004047229 */ /* 0x020fe4000000000c */
[----:B------:R-:W-:-:S06]  /*07a0*/  DFMA R22, R22, R22, R22 ;  /* 0x000000161616722b */ /* 0x000fcc0000000016 */
[----:B------:R-:W-:Y:S02]  /*07b0*/  DADD R4, R4, -R8 ;  /* 0x0000000004047229 */ /* 0x000fe40000000808 */
[----:B------:R-:W-:-:S06]  /*07c0*/  DFMA R22, R20, R22, R20 ;  /* 0x000000161416722b */ /* 0x000fcc0000000014 */
[----:B------:R-:W-:Y:S02]  /*07d0*/  DADD R44, R4, -R10 ;  /* 0x00000000042c7229 */ /* 0x000fe4000000080a */
[----:B------:R-:W-:-:S08]  /*07e0*/  DFMA R8, -R46, R22, 1 ;  /* 0x3ff000002e08742b */ /* 0x000fd00000000116 */
[----:B------:R-:W-:Y:S01]  /*07f0*/  DFMA R8, R22, R8, R22 ;  /* 0x000000081608722b */ /* 0x000fe20000000016 */
[----:B------:R-:W-:-:S07]  /*0800*/  FSETP.GEU.AND P1, PT, |R45|, 6.5827683646048100446e-37, PT ;  /* 0x036000002d00780b */ /* 0x000fce0003f2e200 */
[----:B0-----:R-:W-:-:S08]  /*0810*/  DMUL R58, R44, R8 ;  /* 0x000000082c3a7228 */ /* 0x001fd00000000000 */
        /* <DEDUP_REMOVED lines=8> */
.L_x_4:
[----:B------:R-:W-:Y:S05]  /*08a0*/  BSYNC.RECONVERGENT B0 ;  /* 0x0000000000007941 */ /* 0x000fea0003800200 */
.L_x_3:
[----:B------:R-:W0:Y:S01]  /*08b0*/  LDC.64 R24, c[0x0][0x3c0] ;  /* 0x0000f000ff187b82 */ /* 0x000e220000000a00 */
[----:B------:R-:W1:Y:S01]  /*08c0*/  LDCU UR12, c[0x0][0x428] ;  /* 0x00008500ff0c77ac */ /* 0x000e620008000800 */
[----:B------:R-:W-:Y:S01]  /*08d0*/  HFMA2 R5, -RZ, RZ, 0, 0 ;  /* 0x00000000ff057431 */ /* 0x000fe200000001ff */
[----:B------:R-:W-:Y:S01]  /*08e0*/  MOV R44, R58 ;  /* 0x0000003a002c7202 */ /* 0x000fe20000000f00 */
[----:B------:R-:W-:Y:S01]  /*08f0*/  IMAD.MOV.U32 R45, RZ, RZ, R59 ;  /* 0x000000ffff2d7224 */ /* 0x000fe200078e003b */
[----:B------:R-:W2:Y:S01]  /*0900*/  LDCU.128 UR4, c[0x0][0x3f0] ;  /* 0x00007e00ff0477ac */ /* 0x000ea20008000c00 */
[----:B------:R-:W-:Y:S01]  /*0910*/  MOV R7, R3 ;  /* 0x0000000300077202 */ /* 0x000fe20000000f00 */
[----:B------:R-:W3:Y:S01]  /*0920*/  LDCU.64 UR8, c[0x0][0x410] ;  /* 0x00008200ff0877ac */ /* 0x000ee20008000a00 */
[----:B------:R-:W4:Y:S01]  /*0930*/  LDCU.64 UR14, c[0x0][0x420] ;  /* 0x00008400ff0e77ac */ /* 0x000f220008000a00 */
[----:B-1----:R-:W4:Y:S01]  /*0940*/  I2F.F64 R20, UR12 ;  /* 0x0000000c00147d12 */ /* 0x002f220008201c00 */
[----:B------:R-:W1:Y:S01]  /*0950*/  LDCU.64 UR12, c[0x0][0x430] ;  /* 0x00008600ff0c77ac */ /* 0x000e620008000a00 */
[----:B0-----:R-:W-:Y:S01]  /*0960*/  IMAD.WIDE R24, R3, 0x8, R24 ;  /* 0x0000000803187825 */ /* 0x001fe200078e0218 */
[----:B--2---:R-:W-:-:S02]  /*0970*/  UIADD3 UR6, UP1, UPT, UR6, 0x4, URZ ;  /* 0x0000000406067890 */ /* 0x004fc4000ff3e0ff */
[----:B------:R-:W-:Y:S02]  /*0980*/  UIADD3 UR4, UP2, UPT, UR4, 0x4, URZ ;  /* 0x0000000404047890 */ /* 0x000fe4000ff5e0ff */
[----:B------:R0:W-:Y:S01]  /*0990*/  STG.E.64 desc[UR10][R24.64], R58 ;  /* 0x0000003a18007986 */ /* 0x0001e2000c101b0a */
[----:B---3--:R-:W-:Y:S01]  /*09a0*/  UIADD3 UR8, UP0, UPT, UR8, 0x8, URZ ;  /* 0x0000000808087890 */ /* 0x008fe2000ff1e0ff */
[----:B------:R-:W-:Y:S01]  /*09b0*/  MOV R18, UR6 ;  /* 0x0000000600127c02 */ /* 0x000fe20008000f00 */
[----:B------:R-:W-:Y:S01]  /*09c0*/  UIADD3.X UR7, UPT, UPT, URZ, UR7, URZ, UP1, !UPT ;  /* 0x00000007ff077290 */ /* 0x000fe20008ffe4ff */
[----:B------:R-:W-:Y:S01]  /*09d0*/  IMAD.U32 R16, RZ, RZ, UR4 ;  /* 0x00000004ff107e24 */ /* 0x000fe2000f8e00ff */
[----:B------:R-:W-:Y:S01]  /*09e0*/  UIADD3.X UR5, UPT, UPT, URZ, UR5, URZ, UP2, !UPT ;  /* 0x00000005ff057290 */ /* 0x000fe200097fe4ff */
[C---:B----4-:R-:W-:Y:S01]  /*09f0*/  DADD R22, R20.reuse, UR14 ;  /* 0x0000000e14167e29 */ /* 0x050fe20008000000 */
[----:B------:R-:W-:Y:S01]  /*0a00*/  UIADD3.X UR9, UPT, UPT, URZ, UR9, URZ, UP0, !UPT ;  /* 0x00000009ff097290 */ /* 0x000fe200087fe4ff */
[----:B------:R-:W-:Y:S01]  /*0a10*/  DADD R20, -R20, UR14 ;  /* 0x0000000e14147e29 */ /* 0x000fe20008000100 */
[----:B------:R-:W-:Y:S01]  /*0a20*/  MOV R14, UR8 ;  /* 0x00000008000e7c02 */ /* 0x000fe20008000f00 */
[----:B------:R-:W-:Y:S01]  /*0a30*/  UMOV UR4, URZ ;  /* 0x000000ff00047c82 */ /* 0x000fe20008000000 */
[----:B------:R-:W-:-:S02]  /*0a40*/  MOV R19, UR7 ;  /* 0x0000000700137c02 */ /* 0x000fc40008000f00 */
[----:B------:R-:W-:Y:S02]  /*0a50*/  MOV R15, UR9 ;  /* 0x00000009000f7c02 */ /* 0x000fe40008000f00 */
[----:B01----:R-:W-:-:S07]  /*0a60*/  MOV R17, UR5 ;  /* 0x0000000500117c02 */ /* 0x003fce0008000f00 */
.L_x_10:
[----:B------:R-:W2:Y:S04]  /*0a70*/  LDG.E R2, desc[UR10][R18.64+-0x4] ;  /* 0xfffffc0a12027981 */ /* 0x000ea8000c1e1900 */
[----:B------:R-:W3:Y:S04]  /*0a80*/  LDG.E R0, desc[UR10][R16.64+-0x4] ;  /* 0xfffffc0a10007981 */ /* 0x000ee8000c1e1900 */
[----:B------:R-:W4:Y:S04]  /*0a90*/  LDG.E.64 R12, desc[UR10][R26.64] ;  /* 0x0000000a1a0c7981 */ /* 0x000f28000c1e1b00 */
[----:B-----5:R-:W5:Y:S04]  /*0aa0*/  LDG.E.64 R8, desc[UR10][R42.64] ;  /* 0x0000000a2a087981 */ /* 0x020f68000c1e1b00 */
[----:B------:R-:W5:Y:S01]  /*0ab0*/  LDG.E.64 R10, desc[UR10][R14.64+-0x8] ;  /* 0xfffff80a0e0a7981 */ /* 0x000f62000c1e1b00 */
[----:B------:R-:W-:Y:S01]  /*0ac0*/  DMUL R50, R44, R44 ;  /* 0x0000002c2c327228 */ /* 0x000fe20000000000 */
[----:B------:R-:W0:Y:S02]  /*0ad0*/  LDC.64 R54, c[0x0][0x398] ;  /* 0x0000e600ff367b82 */ /* 0x000e240000000a00 */
[----:B0-----:R-:W-:Y:S01]  /*0ae0*/  IMAD.WIDE R54, R7, 0x8, R54 ;  /* 0x0000000807367825 */ /* 0x001fe200078e0236 */
[----:B--2---:R-:W0:Y:S08]  /*0af0*/  I2F.F64 R48, R2 ;  /* 0x0000000200307312 */ /* 0x004e300000201c00 */
[----:B---3--:R-:W1:Y:S01]  /*0b00*/  I2F.F64 R46, R0 ;  /* 0x00000000002e7312 */ /* 0x008e620000201c00 */
[----:B----4-:R-:W-:-:S02]  /*0b10*/  DFMA R50, R12, R12, R50 ;  /* 0x0000000c0c32722b */ /* 0x010fc40000000032 */
[----:B0-----:R-:W-:Y:S02]  /*0b20*/  DMUL R48, R48, R44 ;  /* 0x0000002c30307228 */ /* 0x001fe40000000000 */
[----:B-----5:R-:W-:-:S06]  /*0b30*/  DMUL R8, R10, R8 ;  /* 0x000000080a087228 */ /* 0x020fcc0000000000 */
[----:B-1----:R-:W-:-:S08]  /*0b40*/  DFMA R46, R46, R12, R48 ;  /* 0x0000000c2e2e722b */ /* 0x002fd00000000030 */
[----:B------:R-:W-:-:S08]  /*0b50*/  DMUL R46, R46, 3 ;  /* 0x400800002e2e7828 */ /* 0x000fd00000000000 */
[C---:B------:R-:W-:Y:S02]  /*0b60*/  DADD R44, R46.reuse, 1 ;  /* 0x3ff000002e2c7429 */ /* 0x040fe40000000000 */
[----:B------:R-:W-:-:S08]  /*0b70*/  DMUL R48, R46, 0.5 ;  /* 0x3fe000002e307828 */ /* 0x000fd00000000000 */
[----:B------:R-:W-:-:S08]  /*0b80*/  DFMA R44, R46, R48, R44 ;  /* 0x000000302e2c722b */ /* 0x000fd0000000002c */
[----:B------:R-:W-:-:S08]  /*0b90*/  DFMA R44, R50, -1.5, R44 ;  /* 0xbff80000322c782b */ /* 0x000fd0000000002c */
[----:B------:R-:W-:-:S07]  /*0ba0*/  DMUL R44, R8, R44 ;  /* 0x0000002c082c7228 */ /* 0x000fce0000000000 */
[----:B------:R0:W-:Y:S04]  /*0bb0*/  STG.E.64 desc[UR10][R54.64], R44 ;  /* 0x0000002c36007986 */ /* 0x0001e8000c101b0a */
[----:B------:R-:W2:Y:S04]  /*0bc0*/  LDG.E.64 R10, desc[UR10][R14.64+-0x8] ;  /* 0xfffff80a0e0a7981 */ /* 0x000ea8000c1e1b00 */
[----:B------:R-:W3:Y:S04]  /*0bd0*/  LDG.E R0, desc[UR10][R18.64+-0x4] ;  /* 0xfffffc0a12007981 */ /* 0x000ee8000c1e1900 */
[----:B------:R-:W4:Y:S04]  /*0be0*/  LDG.E.64 R12, desc[UR10][R42.64] ;  /* 0x0000000a2a0c7981 */ /* 0x000f28000c1e1b00 */
[----:B------:R-:W5:Y:S01]  /*0bf0*/  LDG.E.64 R8, desc[UR10][R38.64] ;  /* 0x0000000a26087981 */ /* 0x000f62000c1e1b00 */
[----:B------:R-:W1:Y:S01]  /*0c00*/  MUFU.RCP64H R49, R21 ;  /* 0x0000001500317308 */ /* 0x000e620000001800 */
[----:B------:R-:W-:Y:S01]  /*0c10*/  MOV R48, 0x1 ;  /* 0x0000000100307802 */ /* 0x000fe20000000f00 */
[----:B------:R-:W-:Y:S01]  /*0c20*/  UMOV UR6, 0xd2f1a9fc ;  /* 0xd2f1a9fc00067882 */ /* 0x000fe20000000000 */
[----:B------:R-:W-:Y:S01]  /*0c30*/  UMOV UR7, 0x3f50624d ;  /* 0x3f50624d00077882 */ /* 0x000fe20000000000 */
[----:B------:R-:W-:Y:S03]  /*0c40*/  BSSY.RECONVERGENT B0, `(.L_x_5) ;  /* 0x0000018000007945 */ /* 0x000fe60003800200 */
[----:B-1----:R-:W-:-:S08]  /*0c50*/  DFMA R46, -R20, R48, 1 ;  /* 0x3ff00000142e742b */ /* 0x002fd00000000130 */
[----:B------:R-:W-:-:S08]  /*0c60*/  DFMA R50, R46, R46, R46 ;  /* 0x0000002e2e32722b */ /* 0x000fd0000000002e */
[----:B------:R-:W-:Y:S02]  /*0c70*/  DFMA R50, R48, R50, R48 ;  /* 0x000000323032722b */ /* 0x000fe40000000030 */
[----:B--2---:R-:W-:Y:S01]  /*0c80*/  DMUL R10, R10, 3 ;  /* 0x400800000a0a7828 */ /* 0x004fe20000000000 */
[----:B---3--:R-:W1:Y:S07]  /*0c90*/  I2F.F64 R46, R0 ;  /* 0x00000000002e7312 */ /* 0x008e6e0000201c00 */
[----:B----4-:R-:W-:-:S02]  /*0ca0*/  DMUL R10, R10, R12 ;  /* 0x0000000c0a0a7228 */ /* 0x010fc40000000000 */
[----:B------:R-:W-:Y:S02]  /*0cb0*/  DFMA R12, -R20, R50, 1 ;  /* 0x3ff00000140c742b */ /* 0x000fe40000000132 */
[----:B-----5:R-:W-:-:S06]  /*0cc0*/  DFMA R8, R22, -0.5, R8 ;  /* 0xbfe000001608782b */ /* 0x020fcc0000000008 */
[----:B------:R-:W-:Y:S02]  /*0cd0*/  DFMA R12, R50, R12, R50 ;  /* 0x0000000c320c722b */ /* 0x000fe40000000032 */
[----:B-1----:R-:W-:Y:S02]  /*0ce0*/  DMUL R46, R46, UR6 ;  /* 0x000000062e2e7c28 */ /* 0x002fe40008000000 */
[----:B------:R-:W-:-:S08]  /*0cf0*/  DMUL R8, R10, R8 ;  /* 0x000000080a087228 */ /* 0x000fd00000000000 */
[----:B0-----:R-:W-:-:S08]  /*0d00*/  DMUL R44, R8, R46 ;  /* 0x0000002e082c7228 */ /* 0x001fd00000000000 */
[----:B------:R-:W-:Y:S02]  /*0d10*/  DMUL R58, R44, R12 ;  /* 0x0000000c2c3a7228 */ /* 0x000fe40000000000 */
[----:B------:R-:W-:-:S06]  /*0d20*/  FSETP.GEU.AND P1, PT, |R45|, 6.5827683646048100446e-37, PT ;  /* 0x036000002d00780b */ /* 0x000fcc0003f2e200 */
[----:B------:R-:W-:-:S08]  /*0d30*/  DFMA R8, -R20, R58, R44 ;  /* 0x0000003a1408722b */ /* 0x000fd0000000012c */
[----:B------:R-:W-:-:S10]  /*0d40*/  DFMA R58, R12, R8, R58 ;  /* 0x000000080c3a722b */ /* 0x000fd4000000003a */
[----:B------:R-:W-:-:S05]  /*0d50*/  FFMA R0, RZ, R21, R59 ;  /* 0x00000015ff007223 */ /* 0x000fca000000003b */
[----:B------:R-:W-:-:S13]  /*0d60*/  FSETP.GT.AND P0, PT, |R0|, 1.469367938527859385e-39, PT ;  /* 0x001000000000780b */ /* 0x000fda0003f04200 */
[----:B------:R-:W-:Y:S05]  /*0d70*/  @P0 BRA P1, `(.L_x_6) ;  /* 0x0000000000100947 */ /* 0x000fea0000800000 */
[----:B------:R-:W-:Y:S01]  /*0d80*/  IMAD.MOV.U32 R46, RZ, RZ, R20 ;  /* 0x000000ffff2e7224 */ /* 0x000fe200078e0014 */
[----:B------:R-:W-:Y:S02]  /*0d90*/  MOV R49, R21 ;  /* 0x0000001500317202 */ /* 0x000fe40000000f00 */
[----:B------:R-:W-:-:S07]  /*0da0*/  MOV R4, 0xdc0 ;  /* 0x00000dc000047802 */ /* 0x000fce0000000f00 */
[----:B------:R-:W-:Y:S05]  /*0db0*/  CALL.REL.NOINC `($__internal_0_$__cuda_sm20_div_rn_f64_full) ;  /* 0x00000014005c7944 */ /* 0x000fea0003c00000 */
.L_x_6:
[----:B------:R-:W-:Y:S05]  /*0dc0*/  BSYNC.RECONVERGENT B0 ;  /* 0x0000000000007941 */ /* 0x000fea0003800200 */
.L_x_5:
[----:B------:R-:W0:Y:S01]  /*0dd0*/  LDC.64 R12, c[0x0][0x3a0] ;  /* 0x0000e800ff0c7b82 */ /* 0x000e220000000a00 */
[----:B------:R-:W-:-:S07]  /*0de0*/  IMAD.WIDE R10, R5, 0x8, R40 ;  /* 0x00000008050a7825 */ /* 0x000fce00078e0228 */
[----:B------:R-:W1:Y:S01]  /*0df0*/  LDC.64 R44, c[0x0][0x390] ;  /* 0x0000e400ff2c7b82 */ /* 0x000e620000000a00 */
[----:B0-----:R-:W-:-:S05]  /*0e00*/  IMAD.WIDE R12, R7, 0x8, R12 ;  /* 0x00000008070c7825 */ /* 0x001fca00078e020c */
[----:B------:R0:W-:Y:S04]  /*0e10*/  STG.E.64 desc[UR10][R12.64], R58 ;  /* 0x0000003a0c007986 */ /* 0x0001e8000c101b0a */
[----:B------:R-:W2:Y:S04]  /*0e20*/  LDG.E.64 R46, desc[UR10][R54.64] ;  /* 0x0000000a362e7981 */ /* 0x000ea8000c1e1b00 */
[----:B------:R-:W2:Y:S01]  /*0e30*/  LDG.E.64 R8, desc[UR10][R10.64] ;  /* 0x0000000a0a087981 */ /* 0x000ea2000c1e1b00 */
[----:B------:R-:W-:Y:S01]  /*0e40*/  UISETP.NE.AND UP0, UPT, UR4, 0x8, UPT ;  /* 0x000000080400788c */ /* 0x000fe2000bf05270 */
[----:B--2---:R-:W-:-:S08]  /*0e50*/  DADD R46, R8, -R46 ;  /* 0x00000000082e7229 */ /* 0x004fd0000000082e */
[----:B------:R-:W-:Y:S01]  /*0e60*/  DFMA R46, -R46, UR12, R8 ;  /* 0x0000000c2e2e7c2b */ /* 0x000fe20008000108 */
[----:B-1----:R-:W-:-:S07]  /*0e70*/  IMAD.WIDE R8, R7, 0x8, R44 ;  /* 0x0000000807087825 */ /* 0x002fce00078e022c */
[----:B------:R-:W-:-:S07]  /*0e80*/  DADD R46, R46, R58 ;  /* 0x000000002e2e7229 */ /* 0x000fce000000003a */
[----:B------:R0:W-:Y:S01]  /*0e90*/  STG.E.64 desc[UR10][R8.64], R46 ;  /* 0x0000002e08007986 */ /* 0x0001e2000c101b0a */
[----:B------:R-:W-:Y:S05]  /*0ea0*/  BRA.U !UP0, `(.L_x_7) ;  /* 0x0000000508347547 */ /* 0x000fea000b800000 */
[----:B------:R-:W2:Y:S04]  /*0eb0*/  LDG.E R2, desc[UR10][R18.64] ;  /* 0x0000000a12027981 */ /* 0x000ea8000c1e1900 */
[----:B------:R-:W3:Y:S04]  /*0ec0*/  LDG.E R0, desc[UR10][R16.64] ;  /* 0x0000000a10007981 */ /* 0x000ee8000c1e1900 */
[----:B------:R-:W4:Y:S04]  /*0ed0*/  LDG.E.64 R52, desc[UR10][R24.64] ;  /* 0x0000000a18347981 */ /* 0x000f28000c1e1b00 */
[----:B------:R-:W5:Y:S04]  /*0ee0*/  LDG.E.64 R50, desc[UR10][R26.64] ;  /* 0x0000000a1a327981 */ /* 0x000f68000c1e1b00 */
[----:B0-----:R-:W5:Y:S04]  /*0ef0*/  LDG.E.64 R46, desc[UR10][R14.64] ;  /* 0x0000000a0e2e7981 */ /* 0x001f68000c1e1b00 */
[----:B------:R-:W5:Y:S01]  /*0f00*/  LDG.E.64 R44, desc[UR10][R42.64] ;  /* 0x0000000a2a2c7981 */ /* 0x000f62000c1e1b00 */
[----:B------:R-:W-:Y:S01]  /*0f10*/  IMAD.WIDE R54, R6, 0x8, R54 ;  /* 0x0000000806367825 */ /* 0x000fe200078e0236 */
[----:B--2---:R-:W0:Y:S08]  /*0f20*/  I2F.F64 R56, R2 ;  /* 0x0000000200387312 */ /* 0x004e300000201c00 */
[----:B---3--:R-:W1:Y:S01]  /*0f30*/  I2F.F64 R48, R0 ;  /* 0x0000000000307312 */ /* 0x008e620000201c00 */
[----:B----4-:R-:W-:-:S02]  /*0f40*/  DMUL R58, R52, R52 ;  /* 0x00000034343a7228 */ /* 0x010fc40000000000 */
[----:B0-----:R-:W-:Y:S02]  /*0f50*/  DMUL R56, R56, R52 ;  /* 0x0000003438387228 */ /* 0x001fe40000000000 */
[----:B-----5:R-:W-:-:S06]  /*0f60*/  DMUL R44, R46, R44 ;  /* 0x0000002c2e2c7228 */ /* 0x020fcc0000000000 */
[-C--:B-1----:R-:W-:Y:S02]  /*0f70*/  DFMA R48, R48, R50.reuse, R56 ;  /* 0x000000323030722b */ /* 0x082fe40000000038 */
[----:B------:R-:W-:-:S06]  /*0f80*/  DFMA R50, R50, R50, R58 ;  /* 0x000000323232722b */ /* 0x000fcc000000003a */
        /* <DEDUP_REMOVED lines=18> */
[----:B------:R-:W-:-:S08]  /*10b0*/  DFMA R50, R50, R52, R50 ;  /* 0x000000343232722b */ /* 0x000fd00000000032 */
[----:B------:R-:W-:-:S08]  /*10c0*/  DFMA R52, -R20, R50, 1 ;  /* 0x3ff000001434742b */ /* 0x000fd00000000132 */
[----:B------:R-:W-:Y:S02]  /*10d0*/  DFMA R52, R50, R52, R50 ;  /* 0x000000343234722b */ /* 0x000fe40000000032 */
[----:B--2---:R-:W-:Y:S01]  /*10e0*/  DMUL R56, R56, 3 ;  /* 0x4008000038387828 */ /* 0x004fe20000000000 */
[----:B---3--:R-:W1:Y:S07]  /*10f0*/  I2F.F64 R48, R0 ;  /* 0x0000000000307312 */ /* 0x008e6e0000201c00 */
[----:B----4-:R-:W-:-:S02]  /*1100*/  DMUL R44, R56, R44 ;  /* 0x0000002c382c7228 */ /* 0x010fc40000000000 */
[----:B-----5:R-:W-:Y:S02]  /*1110*/  DFMA R46, R22, -0.5, R46 ;  /* 0xbfe00000162e782b */ /* 0x020fe4000000002e */
[----:B-1----:R-:W-:-:S06]  /*1120*/  DMUL R48, R48, UR6 ;  /* 0x0000000630307c28 */ /* 0x002fcc0008000000 */
[----:B------:R-:W-:-:S08]  /*1130*/  DMUL R44, R44, R46 ;  /* 0x0000002e2c2c7228 */ /* 0x000fd00000000000 */
[----:B------:R-:W-:-:S08]  /*1140*/  DMUL R48, R44, R48 ;  /* 0x000000302c307228 */ /* 0x000fd00000000000 */
[----:B0-----:R-:W-:Y:S02]  /*1150*/  DMUL R58, R52, R48 ;  /* 0x00000030343a7228 */ /* 0x001fe40000000000 */
[----:B------:R-:W-:-:S06]  /*1160*/  FSETP.GEU.AND P1, PT, |R49|, 6.5827683646048100446e-37, PT ;  /* 0x036000003100780b */ /* 0x000fcc0003f2e200 */
[----:B------:R-:W-:-:S08]  /*1170*/  DFMA R44, -R20, R58, R48 ;  /* 0x0000003a142c722b */ /* 0x000fd00000000130 */
[----:B------:R-:W-:-:S10]  /*1180*/  DFMA R58, R52, R44, R58 ;  /* 0x0000002c343a722b */ /* 0x000fd4000000003a */
[----:B------:R-:W-:-:S05]  /*1190*/  FFMA R0, RZ, R21, R59 ;  /* 0x00000015ff007223 */ /* 0x000fca000000003b */
[----:B------:R-:W-:-:S13]  /*11a0*/  FSETP.GT.AND P0, PT, |R0|, 1.469367938527859385e-39, PT ;  /* 0x001000000000780b */ /* 0x000fda0003f04200 */
[----:B------:R-:W-:Y:S05]  /*11b0*/  @P0 BRA P1, `(.L_x_9) ;  /* 0x0000000000180947 */ /* 0x000fea0000800000 */
[----:B------:R-:W-:Y:S01]  /*11c0*/  MOV R45, R49 ;  /* 0x00000031002d7202 */ /* 0x000fe20000000f00 */
[----:B------:R-:W-:Y:S01]  /*11d0*/  IMAD.MOV.U32 R46, RZ, RZ, R20 ;  /* 0x000000ffff2e7224 */ /* 0x000fe200078e0014 */
[----:B------:R-:W-:Y:S02]  /*11e0*/  MOV R44, R48 ;  /* 0x00000030002c7202 */ /* 0x000fe40000000f00 */
[----:B------:R-:W-:Y:S02]  /*11f0*/  MOV R49, R21 ;  /* 0x0000001500317202 */ /* 0x000fe40000000f00 */
[----:B------:R-:W-:-:S07]  /*1200*/  MOV R4, 0x1220 ;  /* 0x0000122000047802 */ /* 0x000fce0000000f00 */
[----:B------:R-:W-:Y:S05]  /*1210*/  CALL.REL.NOINC `($__internal_0_$__cuda_sm20_div_rn_f64_full) ;  /* 0x0000001000447944 */ /* 0x000fea0003c00000 */
.L_x_9:
[----:B------:R-:W-:Y:S05]  /*1220*/  BSYNC.RECONVERGENT B0 ;  /* 0x0000000000007941 */ /* 0x000fea0003800200 */
.L_x_8:
[----:B------:R-:W-:-:S04]  /*1230*/  IMAD.WIDE R12, R6, 0x8, R12 ;  /* 0x00000008060c7825 */ /* 0x000fc800078e020c */
[C---:B------:R-:W-:Y:S01]  /*1240*/  IMAD.WIDE R10, R6.reuse, 0x8, R10 ;  /* 0x00000008060a7825 */ /* 0x040fe200078e020a */
[----:B------:R0:W-:Y:S04]  /*1250*/  STG.E.64 desc[UR10][R12.64], R58 ;  /* 0x0000003a0c007986 */ /* 0x0001e8000c101b0a */
[----:B------:R-:W2:Y:S04]  /*1260*/  LDG.E.64 R54, desc[UR10][R54.64] ;  /* 0x0000000a36367981 */ /* 0x000ea8000c1e1b00 */
[----:B------:R-:W2:Y:S01]  /*1270*/  LDG.E.64 R10, desc[UR10][R10.64] ;  /* 0x0000000a0a0a7981 */ /* 0x000ea2000c1e1b00 */
[----:B------:R-:W-:Y:S01]  /*1280*/  IMAD.WIDE R8, R6, 0x8, R8 ;  /* 0x0000000806087825 */ /* 0x000fe200078e0208 */
[----:B--2---:R-:W-:-:S08]  /*1290*/  DADD R44, R10, -R54 ;  /* 0x000000000a2c7229 */ /* 0x004fd00000000836 */
[----:B------:R-:W-:-:S08]  /*12a0*/  DFMA R44, -R44, UR12, R10 ;  /* 0x0000000c2c2c7c2b */ /* 0x000fd0000800010a */
[----:B------:R-:W-:-:S07]  /*12b0*/  DADD R46, R44, R58 ;  /* 0x000000002c2e7229 */ /* 0x000fce000000003a */
[----:B------:R0:W-:Y:S04]  /*12c0*/  STG.E.64 desc[UR10][R8.64], R46 ;  /* 0x0000002e08007986 */ /* 0x0001e8000c101b0a */
[----:B------:R0:W5:Y:S01]  /*12d0*/  LDG.E.64 R44, desc[UR10][R24.64] ;  /* 0x0000000a182c7981 */ /* 0x000162000c1e1b00 */
[----:B------:R-:W-:Y:S02]  /*12e0*/  IADD3 R14, P0, PT, R14, 0x10, RZ ;  /* 0x000000100e0e7810 */ /* 0x000fe40007f1e0ff */
[----:B------:R-:W-:Y:S02]  /*12f0*/  IADD3 R18, P1, PT, R18, 0x8, RZ ;  /* 0x0000000812127810 */ /* 0x000fe40007f3e0ff */
[----:B------:R-:W-:Y:S01]  /*1300*/  IADD3 R16, P2, PT, R16, 0x8, RZ ;  /* 0x0000000810107810 */ /* 0x000fe20007f5e0ff */
[----:B------:R-:W-:Y:S01]  /*1310*/  IMAD R5, R6, 0x2, R5 ;  /* 0x0000000206057824 */ /* 0x000fe200078e0205 */
[----:B------:R-:W-:-:S02]  /*1320*/  IADD3.X R15, PT, PT, RZ, R15, RZ, P0, !PT ;  /* 0x0000000fff0f7210 */ /* 0x000fc400007fe4ff */
[----:B------:R-:W-:Y:S02]  /*1330*/  IADD3.X R19, PT, PT, RZ, R19, RZ, P1, !PT ;  /* 0x00000013ff137210 */ /* 0x000fe40000ffe4ff */
[----:B------:R-:W-:Y:S02]  /*1340*/  IADD3.X R17, PT, PT, RZ, R17, RZ, P2, !PT ;  /* 0x00000011ff117210 */ /* 0x000fe400017fe4ff */
[----:B------:R-:W-:Y:S01]  /*1350*/  LEA R7, R6, R7, 0x1 ;  /* 0x0000000706077211 */ /* 0x000fe200078e08ff */
[----:B------:R-:W-:Y:S01]  /*1360*/  UIADD3 UR4, UPT, UPT, UR4, 0x2, URZ ;  /* 0x0000000204047890 */ /* 0x000fe2000fffe0ff */
[----:B0-----:R-:W-:Y:S11]  /*1370*/  BRA `(.L_x_10) ;  /* 0xfffffff400bc7947 */ /* 0x001ff6000383ffff */
.L_x_7:
[----:B------:R-:W1:Y:S01]  /*1380*/  LDC.64 R14, c[0x0][0x408] ;  /* 0x00010200ff0e7b82 */ /* 0x000e620000000a00 */
[----:B------:R-:W2:Y:S01]  /*1390*/  LDG.E.64 R20, desc[UR10][R24.64] ;  /* 0x0000000a18147981 */ /* 0x000ea2000c1e1b00 */
[----:B------:R-:W3:Y:S03]  /*13a0*/  LDCU.64 UR4, c[0x0][0x438] ;  /* 0x00008700ff0477ac */ /* 0x000ee60008000a00 */
[----:B0-----:R-:W4:Y:S03]  /*13b0*/  LDG.E.64 R8, desc[UR10][R26.64] ;  /* 0x0000000a1a087981 */ /* 0x001f26000c1e1b00 */
[----:B------:R-:W0:Y:S01]  /*13c0*/  LDC.64 R16, c[0x0][0x400] ;  /* 0x00010000ff107b82 */ /* 0x000e220000000a00 */
[----:B------:R-:W5:Y:S07]  /*13d0*/  LDG.E.64 R12, desc[UR10][R38.64] ;  /* 0x0000000a260c7981 */ /* 0x000f6e000c1e1b00 */
[----:B------:R-:W3:Y:S08]  /*13e0*/  LDC.64 R18, c[0x0][0x418] ;  /* 0x00010600ff127b82 */ /* 0x000ef00000000a00 */
[----:B------:R-:W5:Y:S01]  /*13f0*/  LDC.64 R42, c[0x0][0x3e0] ;  /* 0x0000f800ff2a7b82 */ /* 0x000f620000000a00 */
[----:B-1----:R-:W2:Y:S01]  /*1400*/  LDG.E R2, desc[UR10][R14.64] ;  /* 0x0000000a0e027981 */ /* 0x002ea2000c1e1900 */
[----:B------:R-:W-:Y:S01]  /*1410*/  IMAD.WIDE R44, R3, 0x8, R44 ;  /* 0x00000008032c7825 */ /* 0x000fe200078e022c */
[----:B------:R-:W1:Y:S02]  /*1420*/  LDCU UR6, c[0x0][0x3e8] ;  /* 0x00007d00ff0677ac */ /* 0x000e640008000800 */
[----:B0-----:R-:W4:Y:S04]  /*1430*/  LDG.E R0, desc[UR10][R16.64] ;  /* 0x0000000a10007981 */ /* 0x001f28000c1e1900 */
[----:B---3--:R-:W5:Y:S01]  /*1440*/  LDG.E.64 R22, desc[UR10][R18.64] ;  /* 0x0000000a12167981 */ /* 0x008f62000c1e1b00 */
[----:B--2---:R-:W0:Y:S08]  /*1450*/  I2F.F64 R10, R2 ;  /* 0x00000002000a7312 */ /* 0x004e300000201c00 */
[----:B----4-:R-:W2:Y:S01]  /*1460*/  I2F.F64 R4, R0 ;  /* 0x0000000000047312 */ /* 0x010ea20000201c00 */
[----:B0-----:R-:W-:Y:S01]  /*1470*/  DMUL R10, R20, R10 ;  /* 0x0000000a140a7228 */ /* 0x001fe20000000000 */
[----:B------:R-:W-:-:S02]  /*1480*/  MOV R20, 0x0 ;  /* 0x0000000000147802 */ /* 0x000fc40000000f00 */
[----:B------:R-:W-:-:S05]  /*1490*/  MOV R21, 0x40080000 ;  /* 0x4008000000157802 */ /* 0x000fca0000000f00 */
[----:B--2---:R-:W-:Y:S02]  /*14a0*/  DFMA R4, R4, R8, R10 ;  /* 0x000000080404722b */ /* 0x004fe4000000000a */
[----:B-----5:R-:W-:Y:S01]  /*14b0*/  DMUL R12, R12, R22 ;  /* 0x000000160c0c7228 */ /* 0x020fe20000000000 */
[----:B------:R-:W-:Y:S01]  /*14c0*/  IMAD.WIDE R8, R3, 0x8, R42 ;  /* 0x0000000803087825 */ /* 0x000fe200078e022a */
[----:B------:R-:W0:Y:S04]  /*14d0*/  LDC.64 R22, c[0x0][0x3d8] ;  /* 0x0000f600ff167b82 */ /* 0x000e280000000a00 */
[----:B------:R-:W-:-:S08]  /*14e0*/  DFMA R4, R4, R20, 1 ;  /* 0x3ff000000404742b */ /* 0x000fd00000000014 */
[----:B------:R-:W-:-:S07]  /*14f0*/  DMUL R12, R12, R4 ;  /* 0x000000040c0c7228 */ /* 0x000fce0000000000 */
[----:B------:R-:W-:Y:S04]  /*1500*/  STG.E.64 desc[UR10][R8.64], R12 ;  /* 0x0000000c08007986 */ /* 0x000fe8000c101b0a */
[----:B------:R-:W2:Y:S02]  /*1510*/  LDG.E.64 R36, desc[UR10][R36.64] ;  /* 0x0000000a24247981 */ /* 0x000ea4000c1e1b00 */
[----:B--2---:R-:W-:-:S08]  /*1520*/  DADD R4, -R12, R36 ;  /* 0x000000000c047229 */ /* 0x004fd00000000124 */
[----:B------:R-:W-:Y:S01]  /*1530*/  DFMA R10, -R4, UR4, R36 ;  /* 0x00000004040a7c2b */ /* 0x000fe20008000124 */
[----:B0-----:R-:W-:-:S06]  /*1540*/  IMAD.WIDE R4, R3, 0x8, R22 ;  /* 0x0000000803047825 */ /* 0x001fcc00078e0216 */
[----:B------:R0:W-:Y:S04]  /*1550*/  STG.E.64 desc[UR10][R4.64], R10 ;  /* 0x0000000a04007986 */ /* 0x0001e8000c101b0a */
[----:B------:R-:W2:Y:S04]  /*1560*/  LDG.E R2, desc[UR10][R14.64+0x4] ;  /* 0x0000040a0e027981 */ /* 0x000ea8000c1e1900 */
[----:B------:R-:W3:Y:S04]  /*1570*/  LDG.E R0, desc[UR10][R16.64+0x4] ;  /* 0x0000040a10007981 */ /* 0x000ee8000c1e1900 */
[----:B------:R-:W4:Y:S04]  /*1580*/  LDG.E.64 R42, desc[UR10][R24.64] ;  /* 0x0000000a182a7981 */ /* 0x000f28000c1e1b00 */
[----:B------:R-:W5:Y:S04]  /*1590*/  LDG.E.64 R22, desc[UR10][R26.64] ;  /* 0x0000000a1a167981 */ /* 0x000f68000c1e1b00 */
[----:B------:R-:W5:Y:S04]  /*15a0*/  LDG.E.64 R46, desc[UR10][R38.64] ;  /* 0x0000000a262e7981 */ /* 0x000f68000c1e1b00 */
[----:B------:R-:W5:Y:S01]  /*15b0*/  LDG.E.64 R48, desc[UR10][R18.64+0x8] ;  /* 0x0000080a12307981 */ /* 0x000f62000c1e1b00 */
[----:B0-----:R-:W-:Y:S01]  /*15c0*/  IMAD.WIDE R10, R6, 0x8, R8 ;  /* 0x00000008060a7825 */ /* 0x001fe200078e0208 */
[----:B--2---:R-:W4:Y:S08]  /*15d0*/  I2F.F64 R36, R2 ;  /* 0x0000000200247312 */ /* 0x004f300000201c00 */
[----:B---3--:R-:W5:Y:S01]  /*15e0*/  I2F.F64 R12, R0 ;  /* 0x00000000000c7312 */ /* 0x008f620000201c00 */
[----:B----4-:R-:W-:-:S08]  /*15f0*/  DMUL R36, R36, R42 ;  /* 0x0000002a24247228 */ /* 0x010fd00000000000 */
[----:B-----5:R-:W-:Y:S02]  /*1600*/  DFMA R12, R12, R22, R36 ;  /* 0x000000160c0c722b */ /* 0x020fe40000000024 */
[----:B------:R-:W-:-:S06]  /*1610*/  DMUL R46, R46, R48 ;  /* 0x000000302e2e7228 */ /* 0x000fcc0000000000 */
[----:B------:R-:W-:-:S08]  /*1620*/  DFMA R12, R12, R20, 1 ;  /* 0x3ff000000c0c742b */ /* 0x000fd00000000014 */
[----:B------:R-:W-:-:S07]  /*1630*/  DMUL R12, R46, R12 ;  /* 0x0000000c2e0c7228 */ /* 0x000fce0000000000 */
[----:B------:R0:W-:Y:S04]  /*1640*/  STG.E.64 desc[UR10][R10.64], R12 ;  /* 0x0000000c0a007986 */ /* 0x0001e8000c101b0a */
[----:B------:R-:W2:Y:S02]  /*1650*/  LDG.E.64 R34, desc[UR10][R34.64] ;  /* 0x0000000a22227981 */ /* 0x000ea4000c1e1b00 */
[----:B--2---:R-:W-:-:S08]  /*1660*/  DADD R8, -R12, R34 ;  /* 0x000000000c087229 */ /* 0x004fd00000000122 */
[----:B------:R-:W-:Y:S01]  /*1670*/  DFMA R22, -R8, UR4, R34 ;  /* 0x0000000408167c2b */ /* 0x000fe20008000122 */
[----:B------:R-:W-:-:S06]  /*1680*/  IMAD.WIDE R8, R6, 0x8, R4 ;  /* 0x0000000806087825 */ /* 0x000fcc00078e0204 */
[----:B------:R2:W-:Y:S04]  /*1690*/  STG.E.64 desc[UR10][R8.64], R22 ;  /* 0x0000001608007986 */ /* 0x0005e8000c101b0a */
[----:B------:R-:W3:Y:S04]  /*16a0*/  LDG.E R2, desc[UR10][R14.64+0x8] ;  /* 0x0000080a0e027981 */ /* 0x000ee8000c1e1900 */
[----:B------:R-:W0:Y:S04]  /*16b0*/  LDG.E R0, desc[UR10][R16.64+0x8] ;  /* 0x0000080a10007981 */ /* 0x000e28000c1e1900 */
[----:B------:R-:W4:Y:S04]  /*16c0*/  LDG.E.64 R42, desc[UR10][R24.64] ;  /* 0x0000000a182a7981 */ /* 0x000f28000c1e1b00 */
[----:B------:R-:W5:Y:S04]  /*16d0*/  LDG.E.64 R36, desc[UR10][R26.64] ;  /* 0x0000000a1a247981 */ /* 0x000f68000c1e1b00 */
[----:B------:R-:W2:Y:S04]  /*16e0*/  LDG.E.64 R46, desc[UR10][R38.64] ;  /* 0x0000000a262e7981 */ /* 0x000ea8000c1e1b00 */
[----:B------:R-:W2:Y:S01]  /*16f0*/  LDG.E.64 R48, desc[UR10][R18.64+0x10] ;  /* 0x0000100a12307981 */ /* 0x000ea2000c1e1b00 */
[----:B---3--:R-:W4:Y:S08]  /*1700*/  I2F.F64 R34, R2 ;  /* 0x0000000200227312 */ /* 0x008f300000201c00 */
[----:B0-----:R-:W5:Y:S01]  /*1710*/  I2F.F64 R12, R0 ;  /* 0x00000000000c7312 */ /* 0x001f620000201c00 */
[----:B----4-:R-:W-:-:S08]  /*1720*/  DMUL R34, R34, R42 ;  /* 0x0000002a22227228 */ /* 0x010fd00000000000 */
[----:B-----5:R-:W-:Y:S02]  /*1730*/  DFMA R12, R12, R36, R34 ;  /* 0x000000240c0c722b */ /* 0x020fe40000000022 */
[----:B--2---:R-:W-:-:S06]  /*1740*/  DMUL R46, R46, R48 ;  /* 0x000000302e2e7228 */ /* 0x004fcc0000000000 */
[----:B------:R-:W-:-:S08]  /*1750*/  DFMA R12, R12, R20, 1 ;  /* 0x3ff000000c0c742b */ /* 0x000fd00000000014 */
[----:B------:R-:W-:Y:S01]  /*1760*/  DMUL R46, R46, R12 ;  /* 0x0000000c2e2e7228 */ /* 0x000fe20000000000 */
[----:B------:R-:W-:-:S06]  /*1770*/  IMAD.WIDE R12, R6, 0x8, R10 ;  /* 0x00000008060c7825 */ /* 0x000fcc00078e020a */
[----:B------:R0:W-:Y:S04]  /*1780*/  STG.E.64 desc[UR10][R12.64], R46 ;  /* 0x0000002e0c007986 */ /* 0x0001e8000c101b0a */
[----:B------:R-:W2:Y:S02]  /*1790*/  LDG.E.64 R32, desc[UR10][R32.64] ;  /* 0x0000000a20207981 */ /* 0x000ea4000c1e1b00 */
[----:B--2---:R-:W-:-:S08]  /*17a0*/  DADD R10, -R46, R32 ;  /* 0x000000002e0a7229 */ /* 0x004fd00000000120 */
[----:B------:R-:W-:Y:S01]  /*17b0*/  DFMA R22, -R10, UR4, R32 ;  /* 0x000000040a167c2b */ /* 0x000fe20008000120 */
[----:B------:R-:W-:-:S06]  /*17c0*/  IMAD.WIDE R10, R6, 0x8, R8 ;  /* 0x00000008060a7825 */ /* 0x000fcc00078e0208 */
[----:B------:R2:W-:Y:S04]  /*17d0*/  STG.E.64 desc[UR10][R10.64], R22 ;  /* 0x000000160a007986 */ /* 0x0005e8000c101b0a */
[----:B------:R-:W3:Y:S04]  /*17e0*/  LDG.E R2, desc[UR10][R14.64+0xc] ;  /* 0x00000c0a0e027981 */ /* 0x000ee8000c1e1900 */
[----:B------:R-:W4:Y:S04]  /*17f0*/  LDG.E R0, desc[UR10][R16.64+0xc] ;  /* 0x00000c0a10007981 */ /* 0x000f28000c1e1900 */
[----:B------:R-:W5:Y:S04]  /*1800*/  LDG.E.64 R42, desc[UR10][R24.64] ;  /* 0x0000000a182a7981 */ /* 0x000f68000c1e1b00 */
[----:B------:R-:W5:Y:S04]  /*1810*/  LDG.E.64 R34, desc[UR10][R26.64] ;  /* 0x0000000a1a227981 */ /* 0x000f68000c1e1b00 */
[----:B------:R-:W5:Y:S04]  /*1820*/  LDG.E.64 R48, desc[UR10][R38.64] ;  /* 0x0000000a26307981 */ /* 0x000f68000c1e1b00 */
[----:B0-----:R-:W5:Y:S01]  /*1830*/  LDG.E.64 R46, desc[UR10][R18.64+0x18] ;  /* 0x0000180a122e7981 */ /* 0x001f62000c1e1b00 */
[----:B--2---:R-:W-:Y:S01]  /*1840*/  IMAD.WIDE R22, R6, 0x8, R12 ;  /* 0x0000000806167825 */ /* 0x004fe200078e020c */
[----:B---3--:R-:W5:Y:S08]  /*1850*/  I2F.F64 R36, R2 ;  /* 0x0000000200247312 */ /* 0x008f700000201c00 */
[----:B----4-:R-:W0:Y:S01]  /*1860*/  I2F.F64 R32, R0 ;  /* 0x0000000000207312 */ /* 0x010e220000201c00 */
[----:B-----5:R-:W-:-:S08]  /*1870*/  DMUL R36, R36, R42 ;  /* 0x0000002a24247228 */ /* 0x020fd00000000000 */
[----:B0-----:R-:W-:Y:S02]  /*1880*/  DFMA R32, R32, R34, R36 ;  /* 0x000000222020722b */ /* 0x001fe40000000024 */
[----:B------:R-:W-:-:S06]  /*1890*/  DMUL R46, R48, R46 ;  /* 0x0000002e302e7228 */ /* 0x000fcc0000000000 */
[----:B------:R-:W-:-:S08]  /*18a0*/  DFMA R32, R32, R20, 1 ;  /* 0x3ff000002020742b */ /* 0x000fd00000000014 */
[----:B------:R-:W-:-:S07]  /*18b0*/  DMUL R32, R46, R32 ;  /* 0x000000202e207228 */ /* 0x000fce0000000000 */
[----:B------:R-:W-:Y:S04]  /*18c0*/  STG.E.64 desc[UR10][R22.64], R32 ;  /* 0x0000002016007986 */ /* 0x000fe8000c101b0a */
[----:B------:R-:W2:Y:S02]  /*18d0*/  LDG.E.64 R30, desc[UR10][R30.64] ;  /* 0x0000000a1e1e7981 */ /* 0x000ea4000c1e1b00 */
[----:B--2---:R-:W-:-:S08]  /*18e0*/  DADD R12, -R32, R30 ;  /* 0x00000000200c7229 */ /* 0x004fd0000000011e */
[----:B------:R-:W-:Y:S01]  /*18f0*/  DFMA R34, -R12, UR4, R30 ;  /* 0x000000040c227c2b */ /* 0x000fe2000800011e */
[----:B------:R-:W-:-:S06]  /*1900*/  IMAD.WIDE R12, R6, 0x8, R10 ;  /* 0x00000008060c7825 */ /* 0x000fcc00078e020a */
[----:B------:R0:W-:Y:S04]  /*1910*/  STG.E.64 desc[UR10][R12.64], R34 ;  /* 0x000000220c007986 */ /* 0x0001e8000c101b0a */
[----:B------:R-:W2:Y:S04]  /*1920*/  LDG.E R14, desc[UR10][R14.64+0x10] ;  /* 0x0000100a0e0e7981 */ /* 0x000ea8000c1e1900 */
[----:B------:R-:W3:Y:S04]  /*1930*/  LDG.E R16, desc[UR10][R16.64+0x10] ;  /* 0x0000100a10107981 */ /* 0x000ee8000c1e1900 */
[----:B------:R-:W4:Y:S01]  /*1940*/  LDG.E.64 R24, desc[UR10][R24.64] ;  /* 0x0000000a18187981 */ /* 0x000f22000c1e1b00 */
[----:B0-----:R-:W0:Y:S03]  /*1950*/  LDC.64 R34, c[0x0][0x448] ;  /* 0x00011200ff227b82 */ /* 0x001e260000000a00 */
[----:B------:R-:W5:Y:S04]  /*1960*/  LDG.E.64 R26, desc[UR10][R26.64] ;  /* 0x0000000a1a1a7981 */ /* 0x000f68000c1e1b00 */
[----:B------:R-:W5:Y:S04]  /*1970*/  LDG.E.64 R38, desc[UR10][R38.64] ;  /* 0x0000000a26267981 */ /* 0x000f68000c1e1b00 */
[----:B------:R-:W5:Y:S01]  /*1980*/  LDG.E.64 R18, desc[UR10][R18.64+0x20] ;  /* 0x0000200a12127981 */ /* 0x000f62000c1e1b00 */
[----:B--2---:R-:W4:Y:S08]  /*1990*/  I2F.F64 R32, R14 ;  /* 0x0000000e00207312 */ /* 0x004f300000201c00 */
[----:B---3--:R-:W5:Y:S01]  /*19a0*/  I2F.F64 R30, R16 ;  /* 0x00000010001e7312 */ /* 0x008f620000201c00 */
[----:B----4-:R-:W-:-:S08]  /*19b0*/  DMUL R32, R32, R24 ;  /* 0x0000001820207228 */ /* 0x010fd00000000000 */
[----:B-----5:R-:W-:Y:S02]  /*19c0*/  DFMA R30, R30, R26, R32 ;  /* 0x0000001a1e1e722b */ /* 0x020fe40000000020 */
[----:B------:R-:W-:-:S06]  /*19d0*/  DMUL R32, R38, R18 ;  /* 0x0000001226207228 */ /* 0x000fcc0000000000 */
[----:B------:R-:W-:Y:S01]  /*19e0*/  DFMA R30, R30, R20, 1 ;  /* 0x3ff000001e1e742b */ /* 0x000fe20000000014 */
[----:B------:R-:W-:-:S07]  /*19f0*/  IMAD.WIDE R20, R6, 0x8, R22 ;  /* 0x0000000806147825 */ /* 0x000fce00078e0216 */
[----:B------:R-:W-:-:S07]  /*1a00*/  DMUL R30, R32, R30 ;  /* 0x0000001e201e7228 */ /* 0x000fce0000000000 */
[----:B------:R2:W-:Y:S04]  /*1a10*/  STG.E.64 desc[UR10][R20.64], R30 ;  /* 0x0000001e14007986 */ /* 0x0005e8000c101b0a */
[----:B------:R-:W3:Y:S01]  /*1a20*/  LDG.E.64 R28, desc[UR10][R28.64] ;  /* 0x0000000a1c1c7981 */ /* 0x000ee2000c1e1b00 */
[----:B------:R-:W-:-:S04]  /*1a30*/  IMAD.WIDE R24, R6, 0x8, R44 ;  /* 0x0000000806187825 */ /* 0x000fc800078e022c */
[----:B------:R-:W-:-:S04]  /*1a40*/  IMAD.WIDE R22, R6, 0x8, R24 ;  /* 0x0000000806167825 */ /* 0x000fc800078e0218 */
[C---:B------:R-:W-:Y:S01]  /*1a50*/  IMAD.WIDE R18, R6.reuse, 0x8, R22 ;  /* 0x0000000806127825 */ /* 0x040fe200078e0216 */
[----:B-1----:R-:W-:-:S03]  /*1a60*/  IADD3 R0, PT, PT, R6, -UR6, RZ ;  /* 0x8000000606007c10 */ /* 0x002fc6000fffe0ff */
[C---:B------:R-:W-:Y:S01]  /*1a70*/  IMAD.WIDE R14, R6.reuse, 0x8, R18 ;  /* 0x00000008060e7825 */ /* 0x040fe200078e0212 */
[C---:B------:R-:W-:Y:S02]  /*1a80*/  ISETP.GE.AND P0, PT, R3.reuse, R0, PT ;  /* 0x000000000300720c */ /* 0x040fe40003f06270 */
[----:B------:R-:W-:Y:S01]  /*1a90*/  ISETP.GE.AND P1, PT, R3, UR6, PT ;  /* 0x0000000603007c0c */ /* 0x000fe2000bf26270 */
[----:B------:R-:W-:-:S04]  /*1aa0*/  IMAD.WIDE R16, R6, 0x8, R14 ;  /* 0x0000000806107825 */ /* 0x000fc800078e020e */
[----:B--2---:R-:W-:Y:S01]  /*1ab0*/  IMAD.WIDE R20, R6, 0x8, R16 ;  /* 0x0000000806147825 */ /* 0x004fe200078e0210 */
[----:B------:R-:W-:Y:S03]  /*1ac0*/  BSSY.RECONVERGENT B0, `(.L_x_11) ;  /* 0x0000037000007945 */ /* 0x000fe60003800200 */
[----:B0-----:R-:W-:Y:S01]  /*1ad0*/  IMAD.WIDE R2, R3, 0x4, R34 ;  /* 0x0000000403027825 */ /* 0x001fe200078e0222 */
[----:B---3--:R-:W-:-:S08]  /*1ae0*/  DADD R26, -R30, R28 ;  /* 0x000000001e1a7229 */ /* 0x008fd0000000011c */
[----:B------:R-:W-:Y:S01]  /*1af0*/  DFMA R32, -R26, UR4, R28 ;  /* 0x000000041a207c2b */ /* 0x000fe2000800011c */
[----:B------:R-:W-:-:S06]  /*1b00*/  IMAD.WIDE R26, R6, 0x8, R12 ;  /* 0x00000008061a7825 */ /* 0x000fcc00078e020c */
[----:B------:R0:W-:Y:S01]  /*1b10*/  STG.E.64 desc[UR10][R26.64], R32 ;  /* 0x000000201a007986 */ /* 0x0001e2000c101b0a */
[----:B------:R-:W-:-:S04]  /*1b20*/  IMAD.WIDE R28, R6, 0x8, R20 ;  /* 0x00000008061c7825 */ /* 0x000fc800078e0214 */
[----:B------:R-:W-:Y:S01]  /*1b30*/  IMAD.WIDE R30, R6, 0x8, R28 ;  /* 0x00000008061e7825 */ /* 0x000fe200078e021c */
[----:B------:R-:W-:Y:S06]  /*1b40*/  @!P0 BRA P1, `(.L_x_12) ;  /* 0x0000000000b88947 */ /* 0x000fec0000800000 */
[----:B0-----:R-:W0:Y:S02]  /*1b50*/  LDC.64 R32, c[0x0][0x440] ;  /* 0x00011000ff207b82 */ /* 0x001e240000000a00 */
[----:B0-----:R-:W2:Y:S02]  /*1b60*/  LDG.E R7, desc[UR10][R32.64] ;  /* 0x0000000a20077981 */ /* 0x001ea4000c1e1900 */
[----:B--2---:R-:W-:-:S04]  /*1b70*/  IMAD R7, R6, R7, RZ ;  /* 0x0000000706077224 */ /* 0x004fc800078e02ff */
[----:B------:R-:W-:-:S06]  /*1b80*/  IMAD.WIDE R34, R7, 0x8, R40 ;  /* 0x0000000807227825 */ /* 0x000fcc00078e0228 */
[----:B------:R-:W2:Y:S04]  /*1b90*/  LDG.E.64 R34, desc[UR10][R34.64] ;  /* 0x0000000a22227981 */ /* 0x000ea8000c1e1b00 */
[----:B--2---:R0:W-:Y:S04]  /*1ba0*/  STG.E.64 desc[UR10][R44.64], R34 ;  /* 0x000000222c007986 */ /* 0x0041e8000c101b0a */
[----:B------:R-:W2:Y:S02]  /*1bb0*/  LDG.E R7, desc[UR10][R32.64+0x4] ;  /* 0x0000040a20077981 */ /* 0x000ea4000c1e1900 */
        /* <DEDUP_REMOVED lines=9> */
[----:B------:R-:W3:Y:S02]  /*1c50*/  LDG.E R7, desc[UR10][R32.64+0xc] ;  /* 0x00000c0a20077981 */ /* 0x000ee4000c1e1900 */
[----:B---3--:R-:W-:-:S04]  /*1c60*/  IMAD R7, R6, R7, RZ ;  /* 0x0000000706077224 */ /* 0x008fc800078e02ff */
[----:B0-----:R-:W-:-:S06]  /*1c70*/  IMAD.WIDE R34, R7, 0x8, R40 ;  /* 0x0000000807227825 */ /* 0x001fcc00078e0228 */
[----:B------:R-:W3:Y:S04]  /*1c80*/  LDG.E.64 R34, desc[UR10][R34.64] ;  /* 0x0000000a22227981 */ /* 0x000ee8000c1e1b00 */
[----:B---3--:R0:W-:Y:S04]  /*1c90*/  STG.E.64 desc[UR10][R18.64], R34 ;  /* 0x0000002212007986 */ /* 0x0081e8000c101b0a */
[----:B------:R-:W3:Y:S02]  /*1ca0*/  LDG.E R7, desc[UR10][R32.64+0x10] ;  /* 0x0000100a20077981 */ /* 0x000ee4000c1e1900 */
[----:B---3--:R-:W-:-:S04]  /*1cb0*/  IMAD R7, R6, R7, RZ ;  /* 0x0000000706077224 */ /* 0x008fc800078e02ff */
[----:B-1----:R-:W-:-:S06]  /*1cc0*/  IMAD.WIDE R36, R7, 0x8, R40 ;  /* 0x0000000807247825 */ /* 0x002fcc00078e0228 */
[----:B------:R-:W3:Y:S04]  /*1cd0*/  LDG.E.64 R36, desc[UR10][R36.64] ;  /* 0x0000000a24247981 */ /* 0x000ee8000c1e1b00 */
[----:B---3--:R1:W-:Y:S04]  /*1ce0*/  STG.E.64 desc[UR10][R14.64], R36 ;  /* 0x000000240e007986 */ /* 0x0083e8000c101b0a */
[----:B------:R-:W3:Y:S02]  /*1cf0*/  LDG.E R7, desc[UR10][R32.64+0x14] ;  /* 0x0000140a20077981 */ /* 0x000ee4000c1e1900 */
[----:B---3--:R-:W-:-:S04]  /*1d00*/  IMAD R7, R6, R7, RZ ;  /* 0x0000000706077224 */ /* 0x008fc800078e02ff */
[----:B--2---:R-:W-:-:S06]  /*1d10*/  IMAD.WIDE R38, R7, 0x8, R40 ;  /* 0x0000000807267825 */ /* 0x004fcc00078e0228 */
        /* <DEDUP_REMOVED lines=14> */
[----:B------:R-:W-:-:S06]  /*1e00*/  IMAD.WIDE R40, R7, 0x8, R40 ;  /* 0x0000000807287825 */ /* 0x000fcc00078e0228 */
[----:B------:R-:W3:Y:S04]  /*1e10*/  LDG.E.64 R40, desc[UR10][R40.64] ;  /* 0x0000000a28287981 */ /* 0x000ee8000c1e1b00 */
[----:B---3--:R2:W-:Y:S02]  /*1e20*/  STG.E.64 desc[UR10][R30.64], R40 ;  /* 0x000000281e007986 */ /* 0x0085e4000c101b0a */
.L_x_12:
[----:B------:R-:W-:Y:S05]  /*1e30*/  BSYNC.RECONVERGENT B0 ;  /* 0x0000000000007941 */ /* 0x000fea0003800200 */
.L_x_11:
[----:B--2---:R-:W2:Y:S01]  /*1e40*/  LDG.E R39, desc[UR10][R2.64] ;  /* 0x0000000a02277981 */ /* 0x004ea2000c1e1900 */
[----:B------:R-:W2:Y:S03]  /*1e50*/  LDC.64 R34, c[0x0][0x388] ;  /* 0x0000e200ff227b82 */ /* 0x000ea60000000a00 */
[----:B------:R-:W3:Y:S01]  /*1e60*/  LDG.E.64 R44, desc[UR10][R44.64] ;  /* 0x0000000a2c2c7981 */ /* 0x000ee2000c1e1b00 */
[----:B0-----:R-:W-:-:S04]  /*1e70*/  IMAD.WIDE R32, R6, 0x4, R2 ;  /* 0x0000000406207825 */ /* 0x001fc800078e0202 */
[----:B--2---:R-:W-:-:S05]  /*1e80*/  IMAD.WIDE R38, R39, 0x8, R34 ;  /* 0x0000000827267825 */ /* 0x004fca00078e0222 */
[----:B---3--:R0:W-:Y:S04]  /*1e90*/  STG.E.64 desc[UR10][R38.64], R44 ;  /* 0x0000002c26007986 */ /* 0x0081e8000c101b0a */
[----:B------:R-:W2:Y:S04]  /*1ea0*/  LDG.E R7, desc[UR10][R32.64] ;  /* 0x0000000a20077981 */ /* 0x000ea8000c1e1900 */
[----:B------:R-:W3:Y:S01]  /*1eb0*/  LDG.E.64 R24, desc[UR10][R24.64] ;  /* 0x0000000a18187981 */ /* 0x000ee2000c1e1b00 */
[----:B------:R-:W-:-:S04]  /*1ec0*/  IMAD.WIDE R36, R6, 0x4, R32 ;  /* 0x0000000406247825 */ /* 0x000fc800078e0220 */
[----:B--2---:R-:W-:-:S04]  /*1ed0*/  IMAD.IADD R7, R6, 0x1, R7 ;  /* 0x0000000106077824 */ /* 0x004fc800078e0207 */
[----:B------:R-:W-:-:S05]  /*1ee0*/  IMAD.WIDE R40, R7, 0x8, R34 ;  /* 0x0000000807287825 */ /* 0x000fca00078e0222 */
[----:B---3--:R1:W-:Y:S04]  /*1ef0*/  STG.E.64 desc[UR10][R40.64], R24 ;  /* 0x0000001828007986 */ /* 0x0083e8000c101b0a */
[----:B------:R-:W2:Y:S04]  /*1f00*/  LDG.E R7, desc[UR10][R36.64] ;  /* 0x0000000a24077981 */ /* 0x000ea8000c1e1900 */
[----:B------:R-:W3:Y:S01]  /*1f10*/  LDG.E.64 R22, desc[UR10][R22.64] ;  /* 0x0000000a16167981 */ /* 0x000ee2000c1e1b00 */
[C---:B0-----:R-:W-:Y:S01]  /*1f20*/  IMAD.WIDE R38, R6.reuse, 0x4, R36 ;  /* 0x0000000406267825 */ /* 0x041fe200078e0224 */
[----:B--2---:R-:W-:-:S05]  /*1f30*/  LEA R7, R6, R7, 0x1 ;  /* 0x0000000706077211 */ /* 0x004fca00078e08ff */
[----:B------:R-:W-:-:S05]  /*1f40*/  IMAD.WIDE R42, R7, 0x8, R34 ;  /* 0x00000008072a7825 */ /* 0x000fca00078e0222 */
[----:B---3--:R0:W-:Y:S04]  /*1f50*/  STG.E.64 desc[UR10][R42.64], R22 ;  /* 0x000000162a007986 */ /* 0x0081e8000c101b0a */
[----:B------:R-:W2:Y:S04]  /*1f60*/  LDG.E R7, desc[UR10][R38.64] ;  /* 0x0000000a26077981 */ /* 0x000ea8000c1e1900 */
[----:B------:R-:W3:Y:S01]  /*1f70*/  LDG.E.64 R18, desc[UR10][R18.64] ;  /* 0x0000000a12127981 */ /* 0x000ee2000c1e1b00 */
[----:B-1----:R-:W-:-:S04]  /*1f80*/  IMAD.WIDE R24, R6, 0x4, R38 ;  /* 0x0000000406187825 */ /* 0x002fc800078e0226 */
[----:B--2---:R-:W-:-:S04]  /*1f90*/  IMAD R7, R6, 0x3, R7 ;  /* 0x0000000306077824 */ /* 0x004fc800078e0207 */
        /* <DEDUP_REMOVED lines=14> */
[----:B------:R2:W3:Y:S04]  /*2080*/  LDG.E R7, desc[UR10][R18.64] ;  /* 0x0000000a12077981 */ /* 0x0004e8000c1e1900 */
[----:B------:R-:W4:Y:S01]  /*2090*/  LDG.E.64 R20, desc[UR10][R20.64] ;  /* 0x0000000a14147981 */ /* 0x000f22000c1e1b00 */
[C---:B0-----:R-:W-:Y:S02]  /*20a0*/  IMAD.WIDE R14, R6.reuse, 0x4, R18 ;  /* 0x00000004060e7825 */ /* 0x041fe400078e0212 */
[----:B--2---:R-:W0:Y:S02]  /*20b0*/  LDC.64 R18, c[0x0][0x3d0] ;  /* 0x0000f400ff127b82 */ /* 0x004e240000000a00 */
[----:B---3--:R-:W-:-:S04]  /*20c0*/  IMAD R7, R6, 0x6, R7 ;  /* 0x0000000606077824 */ /* 0x008fc800078e0207 */
[----:B------:R-:W-:-:S05]  /*20d0*/  IMAD.WIDE R44, R7, 0x8, R34 ;  /* 0x00000008072c7825 */ /* 0x000fca00078e0222 */
[----:B----4-:R-:W-:Y:S04]  /*20e0*/  STG.E.64 desc[UR10][R44.64], R20 ;  /* 0x000000142c007986 */ /* 0x010fe8000c101b0a */
[----:B------:R-:W2:Y:S04]  /*20f0*/  LDG.E R7, desc[UR10][R14.64] ;  /* 0x0000000a0e077981 */ /* 0x000ea8000c1e1900 */
[----:B------:R-:W3:Y:S01]  /*2100*/  LDG.E.64 R28, desc[UR10][R28.64] ;  /* 0x0000000a1c1c7981 */ /* 0x000ee2000c1e1b00 */
[----:B-1----:R-:W-:-:S04]  /*2110*/  IMAD.WIDE R16, R6, 0x4, R14 ;  /* 0x0000000406107825 */ /* 0x002fc800078e020e */
[----:B--2---:R-:W-:-:S04]  /*2120*/  IMAD R7, R6, 0x7, R7 ;  /* 0x0000000706077824 */ /* 0x004fc800078e0207 */
[----:B------:R-:W-:-:S05]  /*2130*/  IMAD.WIDE R22, R7, 0x8, R34 ;  /* 0x0000000807167825 */ /* 0x000fca00078e0222 */
[----:B---3--:R-:W-:Y:S04]  /*2140*/  STG.E.64 desc[UR10][R22.64], R28 ;  /* 0x0000001c16007986 */ /* 0x008fe8000c101b0a */
[----:B------:R-:W2:Y:S04]  /*2150*/  LDG.E R17, desc[UR10][R16.64] ;  /* 0x0000000a10117981 */ /* 0x000ea8000c1e1900 */
[----:B------:R-:W3:Y:S01]  /*2160*/  LDG.E.64 R30, desc[UR10][R30.64] ;  /* 0x0000000a1e1e7981 */ /* 0x000ee2000c1e1b00 */
[----:B--2---:R-:W-:-:S05]  /*2170*/  LEA R7, R6, R17, 0x3 ;  /* 0x0000001106077211 */ /* 0x004fca00078e18ff */
[----:B------:R-:W-:-:S05]  /*2180*/  IMAD.WIDE R34, R7, 0x8, R34 ;  /* 0x0000000807227825 */ /* 0x000fca00078e0222 */
[----:B---3--:R-:W-:Y:S04]  /*2190*/  STG.E.64 desc[UR10][R34.64], R30 ;  /* 0x0000001e22007986 */ /* 0x008fe8000c101b0a */
[----:B------:R-:W0:Y:S04]  /*21a0*/  LDG.E R15, desc[UR10][R2.64] ;  /* 0x0000000a020f7981 */ /* 0x000e28000c1e1900 */
[----:B------:R-:W2:Y:S01]  /*21b0*/  LDG.E.64 R4, desc[UR10][R4.64] ;  /* 0x0000000a04047981 */ /* 0x000ea2000c1e1b00 */
[----:B0-----:R-:W-:-:S05]  /*21c0*/  IMAD.WIDE R14, R15, 0x8, R18 ;  /* 0x000000080f0e7825 */ /* 0x001fca00078e0212 */
[----:B--2---:R0:W-:Y:S04]  /*21d0*/  STG.E.64 desc[UR10][R14.64], R4 ;  /* 0x000000040e007986 */ /* 0x0041e8000c101b0a */
[----:B------:R-:W2:Y:S04]  /*21e0*/  LDG.E R33, desc[UR10][R32.64] ;  /* 0x0000000a20217981 */ /* 0x000ea8000c1e1900 */
[----:B------:R-:W3:Y:S01]  /*21f0*/  LDG.E.64 R8, desc[UR10][R8.64] ;  /* 0x0000000a08087981 */ /* 0x000ee2000c1e1b00 */
[----:B--2---:R-:W-:-:S05]  /*2200*/  IADD3 R17, PT, PT, R6, R33, RZ ;  /* 0x0000002106117210 */ /* 0x004fca0007ffe0ff */
        /* <DEDUP_REMOVED lines=9> */
[----:B0-----:R-:W-:-:S04]  /*22a0*/  IMAD R5, R6, 0x3, R39 ;  /* 0x0000000306057824 */ /* 0x001fc800078e0227 */
[----:B------:R-:W-:-:S05]  /*22b0*/  IMAD.WIDE R4, R5, 0x8, R18 ;  /* 0x0000000805047825 */ /* 0x000fca00078e0212 */
[----:B--2---:R-:W-:Y:S04]  /*22c0*/  STG.E.64 desc[UR10][R4.64], R12 ;  /* 0x0000000c04007986 */ /* 0x004fe8000c101b0a */
[----:B------:R-:W2:Y:S04]  /*22d0*/  LDG.E R25, desc[UR10][R24.64] ;  /* 0x0000000a18197981 */ /* 0x000ea8000c1e1900 */
[----:B------:R-:W3:Y:S01]  /*22e0*/  LDG.E.64 R26, desc[UR10][R26.64] ;  /* 0x0000000a1a1a7981 */ /* 0x000ee2000c1e1b00 */
[----:B--2---:R-:W-:-:S04]  /*22f0*/  IMAD R7, R6, 0x4, R25 ;  /* 0x0000000406077824 */ /* 0x004fc800078e0219 */
[----:B------:R-:W-:-:S05]  /*2300*/  IMAD.WIDE R6, R7, 0x8, R18 ;  /* 0x0000000807067825 */ /* 0x000fca00078e0212 */
[----:B---3--:R-:W-:Y:S01]  /*2310*/  STG.E.64 desc[UR10][R6.64], R26 ;  /* 0x0000001a06007986 */ /* 0x008fe2000c101b0a */
[----:B------:R-:W-:Y:S05]  /*2320*/  EXIT ;  /* 0x000000000000794d */ /* 0x000fea0003800000 */
        .weak           $__internal_0_$__cuda_sm20_div_rn_f64_full
        .type           $__internal_0_$__cuda_sm20_div_rn_f64_full,@function
        .size           $__internal_0_$__cuda_sm20_div_rn_f64_full,(.L_x_19 - $__internal_0_$__cuda_sm20_div_rn_f64_full)
$__internal_0_$__cuda_sm20_div_rn_f64_full:
[----:B------:R-:W-:Y:S01]  /*2330*/  FSETP.GEU.AND P2, PT, |R45|, 1.469367938527859385e-39, PT ;  /* 0x001000002d00780b */ /* 0x000fe20003f4e200 */
[----:B------:R-:W-:Y:S01]  /*2340*/  BSSY.RECONVERGENT B1, `(.L_x_13) ;  /* 0x0000056000017945 */ /* 0x000fe20003800200 */
[C---:B------:R-:W-:Y:S02]  /*2350*/  FSETP.GEU.AND P0, PT, |R49|.reuse, 1.469367938527859385e-39, PT ;  /* 0x001000003100780b */ /* 0x040fe40003f0e200 */
[----:B------:R-:W-:Y:S02]  /*2360*/  MOV R48, R46 ;  /* 0x0000002e00307202 */ /* 0x000fe40000000f00 */
[----:B------:R-:W-:Y:S02]  /*2370*/  LOP3.LUT R47, R49, 0x800fffff, RZ, 0xc0, !PT ;  /* 0x800fffff312f7812 */ /* 0x000fe400078ec0ff */
[----:B------:R-:W-:Y:S02]  /*2380*/  LOP3.LUT R56, R45, 0x7ff00000, RZ, 0xc0, !PT ;  /* 0x7ff000002d387812 */ /* 0x000fe400078ec0ff */
[----:B------:R-:W-:-:S02]  /*2390*/  LOP3.LUT R47, R47, 0x3ff00000, RZ, 0xfc, !PT ;  /* 0x3ff000002f2f7812 */ /* 0x000fc400078efcff */
[C---:B------:R-:W-:Y:S02]  /*23a0*/  LOP3.LUT R57, R49.reuse, 0x7ff00000, RZ, 0xc0, !PT ;  /* 0x7ff0000031397812 */ /* 0x040fe400078ec0ff */
[----:B------:R-:W-:Y:S01]  /*23b0*/  @!P2 LOP3.LUT R51, R49, 0x7ff00000, RZ, 0xc0, !PT ;  /* 0x7ff000003133a812 */ /* 0x000fe200078ec0ff */
[----:B------:R-:W-:Y:S01]  /*23c0*/  @!P0 DMUL R46, R48, 8.98846567431157953865e+307 ;  /* 0x7fe00000302e8828 */ /* 0x000fe20000000000 */
[----:B------:R-:W-:Y:S02]  /*23d0*/  MOV R2, 0x1ca00000 ;  /* 0x1ca0000000027802 */ /* 0x000fe40000000f00 */
[C---:B------:R-:W-:Y:S02]  /*23e0*/  @!P2 ISETP.GE.U32.AND P3, PT, R56.reuse, R51, PT ;  /* 0x000000333800a20c */ /* 0x040fe40003f66070 */
[----:B------:R-:W-:Y:S01]  /*23f0*/  ISETP.GE.U32.AND P1, PT, R56, R57, PT ;  /* 0x000000393800720c */ /* 0x000fe20003f26070 */
[----:B------:R-:W0:Y:S01]  /*2400*/  MUFU.RCP64H R59, R47 ;  /* 0x0000002f003b7308 */ /* 0x000e220000001800 */
[----:B------:R-:W-:-:S02]  /*2410*/  @!P2 SEL R53, R2, 0x63400000, !P3 ;  /* 0x634000000235a807 */ /* 0x000fc40005800000 */
[----:B------:R-:W-:Y:S02]  /*2420*/  SEL R51, R2, 0x63400000, !P1 ;  /* 0x6340000002337807 */ /* 0x000fe40004800000 */
[--C-:B------:R-:W-:Y:S02]  /*2430*/  @!P2 LOP3.LUT R0, R53, 0x80000000, R45.reuse, 0xf8, !PT ;  /* 0x800000003500a812 */ /* 0x100fe400078ef82d */
[----:B------:R-:W-:Y:S02]  /*2440*/  LOP3.LUT R51, R51, 0x800fffff, R45, 0xf8, !PT ;  /* 0x800fffff33337812 */ /* 0x000fe400078ef82d */
[----:B------:R-:W-:Y:S01]  /*2450*/  @!P2 LOP3.LUT R53, R0, 0x100000, RZ, 0xfc, !PT ;  /* 0x001000000035a812 */ /* 0x000fe200078efcff */
[----:B------:R-:W-:Y:S01]  /*2460*/  IMAD.MOV.U32 R0, RZ, RZ, R56 ;  /* 0x000000ffff007224 */ /* 0x000fe200078e0038 */
[----:B------:R-:W-:Y:S02]  /*2470*/  MOV R50, R44 ;  /* 0x0000002c00327202 */ /* 0x000fe40000000f00 */
[----:B------:R-:W-:-:S02]  /*2480*/  @!P2 MOV R52, RZ ;  /* 0x000000ff0034a202 */ /* 0x000fc40000000f00 */
[----:B------:R-:W-:Y:S02]  /*2490*/  MOV R58, 0x1 ;  /* 0x00000001003a7802 */ /* 0x000fe40000000f00 */
[----:B------:R-:W-:Y:S02]  /*24a0*/  @!P0 LOP3.LUT R57, R47, 0x7ff00000, RZ, 0xc0, !PT ;  /* 0x7ff000002f398812 */ /* 0x000fe400078ec0ff */
[----:B------:R-:W-:Y:S02]  /*24b0*/  @!P2 DFMA R50, R50, 2, -R52 ;  /* 0x400000003232a82b */ /* 0x000fe40000000834 */
[----:B0-----:R-:W-:-:S08]  /*24c0*/  DFMA R52, R58, -R46, 1 ;  /* 0x3ff000003a34742b */ /* 0x001fd0000000082e */
[----:B------:R-:W-:Y:S01]  /*24d0*/  DFMA R52, R52, R52, R52 ;  /* 0x000000343434722b */ /* 0x000fe20000000034 */
[----:B------:R-:W-:-:S07]  /*24e0*/  @!P2 LOP3.LUT R0, R51, 0x7ff00000, RZ, 0xc0, !PT ;  /* 0x7ff000003300a812 */ /* 0x000fce00078ec0ff */
[----:B------:R-:W-:-:S08]  /*24f0*/  DFMA R58, R58, R52, R58 ;  /* 0x000000343a3a722b */ /* 0x000fd0000000003a */
[----:B------:R-:W-:-:S08]  /*2500*/  DFMA R60, R58, -R46, 1 ;  /* 0x3ff000003a3c742b */ /* 0x000fd0000000082e */
[----:B------:R-:W-:-:S08]  /*2510*/  DFMA R60, R58, R60, R58 ;  /* 0x0000003c3a3c722b */ /* 0x000fd0000000003a */
[----:B------:R-:W-:-:S08]  /*2520*/  DMUL R58, R60, R50 ;  /* 0x000000323c3a7228 */ /* 0x000fd00000000000 */
[----:B------:R-:W-:-:S08]  /*2530*/  DFMA R52, R58, -R46, R50 ;  /* 0x8000002e3a34722b */ /* 0x000fd00000000032 */
[----:B------:R-:W-:Y:S01]  /*2540*/  DFMA R52, R60, R52, R58 ;  /* 0x000000343c34722b */ /* 0x000fe2000000003a */
[----:B------:R-:W-:-:S04]  /*2550*/  IADD3 R58, PT, PT, R0, -0x1, RZ ;  /* 0xffffffff003a7810 */ /* 0x000fc80007ffe0ff */
[----:B------:R-:W-:Y:S02]  /*2560*/  ISETP.GT.U32.AND P0, PT, R58, 0x7feffffe, PT ;  /* 0x7feffffe3a00780c */ /* 0x000fe40003f04070 */
[----:B------:R-:W-:-:S04]  /*2570*/  IADD3 R58, PT, PT, R57, -0x1, RZ ;  /* 0xffffffff393a7810 */ /* 0x000fc80007ffe0ff */
[----:B------:R-:W-:-:S13]  /*2580*/  ISETP.GT.U32.OR P0, PT, R58, 0x7feffffe, P0 ;  /* 0x7feffffe3a00780c */ /* 0x000fda0000704470 */
[----:B------:R-:W-:Y:S05]  /*2590*/  @P0 BRA `(.L_x_14) ;  /* 0x00000000006c0947 */ /* 0x000fea0003800000 */
[----:B------:R-:W-:Y:S02]  /*25a0*/  LOP3.LUT R45, R49, 0x7ff00000, RZ, 0xc0, !PT ;  /* 0x7ff00000312d7812 */ /* 0x000fe400078ec0ff */
[----:B------:R-:W-:Y:S02]  /*25b0*/  MOV R44, RZ ;  /* 0x000000ff002c7202 */ /* 0x000fe40000000f00 */
[CC--:B------:R-:W-:Y:S02]  /*25c0*/  VIADDMNMX R0, R56.reuse, -R45.reuse, 0xb9600000, !PT ;  /* 0xb960000038007446 */ /* 0x0c0fe4000780092d */
[----:B------:R-:W-:Y:S02]  /*25d0*/  ISETP.GE.U32.AND P0, PT, R56, R45, PT ;  /* 0x0000002d3800720c */ /* 0x000fe40003f06070 */
[----:B------:R-:W-:Y:S02]  /*25e0*/  VIMNMX R0, PT, PT, R0, 0x46a00000, PT ;  /* 0x46a0000000007848 */ /* 0x000fe40003fe0100 */
[----:B------:R-:W-:-:S04]  /*25f0*/  SEL R45, R2, 0x63400000, !P0 ;  /* 0x63400000022d7807 */ /* 0x000fc80004000000 */
[----:B------:R-:W-:-:S04]  /*2600*/  IADD3 R0, PT, PT, -R45, R0, RZ ;  /* 0x000000002d007210 */ /* 0x000fc80007ffe1ff */
[----:B------:R-:W-:-:S06]  /*2610*/  IADD3 R45, PT, PT, R0, 0x7fe00000, RZ ;  /* 0x7fe00000002d7810 */ /* 0x000fcc0007ffe0ff */
[----:B------:R-:W-:-:S10]  /*2620*/  DMUL R58, R52, R44 ;  /* 0x0000002c343a7228 */ /* 0x000fd40000000000 */
[----:B------:R-:W-:-:S13]  /*2630*/  FSETP.GTU.AND P0, PT, |R59|, 1.469367938527859385e-39, PT ;  /* 0x001000003b00780b */ /* 0x000fda0003f0c200 */
[----:B------:R-:W-:Y:S05]  /*2640*/  @P0 BRA `(.L_x_15) ;  /* 0x0000000000940947 */ /* 0x000fea0003800000 */
[----:B------:R-:W-:-:S06]  /*2650*/  DFMA R46, R52, -R46, R50 ;  /* 0x8000002e342e722b */ /* 0x000fcc0000000032 */
[----:B------:R-:W-:-:S04]  /*2660*/  IMAD.MOV.U32 R46, RZ, RZ, RZ ;  /* 0x000000ffff2e7224 */ /* 0x000fc800078e00ff */
[C---:B------:R-:W-:Y:S02]  /*2670*/  FSETP.NEU.AND P0, PT, R47.reuse, RZ, PT ;  /* 0x000000ff2f00720b */ /* 0x040fe40003f0d000 */
[----:B------:R-:W-:-:S04]  /*2680*/  LOP3.LUT R48, R47, 0x80000000, R49, 0x48, !PT ;  /* 0x800000002f307812 */ /* 0x000fc800078e4831 */
[----:B------:R-:W-:-:S07]  /*2690*/  LOP3.LUT R47, R48, R45, RZ, 0xfc, !PT ;  /* 0x0000002d302f7212 */ /* 0x000fce00078efcff */
[----:B------:R-:W-:Y:S05]  /*26a0*/  @!P0 BRA `(.L_x_15) ;  /* 0x00000000007c8947 */ /* 0x000fea0003800000 */
[C---:B------:R-:W-:Y:S02]  /*26b0*/  IADD3 R45, PT, PT, -R0.reuse, RZ, RZ ;  /* 0x000000ff002d7210 */ /* 0x040fe40007ffe1ff */
[----:B------:R-:W-:Y:S02]  /*26c0*/  MOV R44, RZ ;  /* 0x000000ff002c7202 */ /* 0x000fe40000000f00 */
[----:B------:R-:W-:-:S04]  /*26d0*/  IADD3 R0, PT, PT, -R0, -0x43300000, RZ ;  /* 0xbcd0000000007810 */ /* 0x000fc80007ffe1ff */
[----:B------:R-:W-:Y:S02]  /*26e0*/  DFMA R44, R58, -R44, R52 ;  /* 0x8000002c3a2c722b */ /* 0x000fe40000000034 */
[----:B------:R-:W-:-:S08]  /*26f0*/  DMUL.RP R52, R52, R46 ;  /* 0x0000002e34347228 */ /* 0x000fd00000008000 */
[----:B------:R-:W-:Y:S02]  /*2700*/  FSETP.NEU.AND P0, PT, |R45|, R0, PT ;  /* 0x000000002d00720b */ /* 0x000fe40003f0d200 */
[----:B------:R-:W-:Y:S02]  /*2710*/  LOP3.LUT R45, R53, R48, RZ, 0x3c, !PT ;  /* 0x00000030352d7212 */ /* 0x000fe400078e3cff */
[----:B------:R-:W-:Y:S02]  /*2720*/  FSEL R58, R52, R58, !P0 ;  /* 0x0000003a343a7208 */ /* 0x000fe40004000000 */
[----:B------:R-:W-:Y:S01]  /*2730*/  FSEL R59, R45, R59, !P0 ;  /* 0x0000003b2d3b7208 */ /* 0x000fe20004000000 */
[----:B------:R-:W-:Y:S06]  /*2740*/  BRA `(.L_x_15) ;  /* 0x0000000000547947 */ /* 0x000fec0003800000 */
.L_x_14:
[----:B------:R-:W-:-:S14]  /*2750*/  DSETP.NAN.AND P0, PT, R44, R44, PT ;  /* 0x0000002c2c00722a */ /* 0x000fdc0003f08000 */
[----:B------:R-:W-:Y:S05]  /*2760*/  @P0 BRA `(.L_x_16) ;  /* 0x0000000000440947 */ /* 0x000fea0003800000 */
[----:B------:R-:W-:-:S14]  /*2770*/  DSETP.NAN.AND P0, PT, R48, R48, PT ;  /* 0x000000303000722a */ /* 0x000fdc0003f08000 */
[----:B------:R-:W-:Y:S05]  /*2780*/  @P0 BRA `(.L_x_17) ;  /* 0x0000000000300947 */ /* 0x000fea0003800000 */
[----:B------:R-:W-:Y:S02]  /*2790*/  ISETP.NE.AND P0, PT, R0, R57, PT ;  /* 0x000000390000720c */ /* 0x000fe40003f05270 */
[----:B------:R-:W-:Y:S02]  /*27a0*/  MOV R58, 0x0 ;  /* 0x00000000003a7802 */ /* 0x000fe40000000f00 */
[----:B------:R-:W-:-:S09]  /*27b0*/  MOV R59, 0xfff80000 ;  /* 0xfff80000003b7802 */ /* 0x000fd20000000f00 */
[----:B------:R-:W-:Y:S05]  /*27c0*/  @!P0 BRA `(.L_x_15) ;  /* 0x0000000000348947 */ /* 0x000fea0003800000 */
[----:B------:R-:W-:Y:S02]  /*27d0*/  ISETP.NE.AND P0, PT, R0, 0x7ff00000, PT ;  /* 0x7ff000000000780c */ /* 0x000fe40003f05270 */
[----:B------:R-:W-:Y:S02]  /*27e0*/  LOP3.LUT R59, R45, 0x80000000, R49, 0x48, !PT ;  /* 0x800000002d3b7812 */ /* 0x000fe400078e4831 */
[----:B------:R-:W-:-:S13]  /*27f0*/  ISETP.EQ.OR P0, PT, R57, RZ, !P0 ;  /* 0x000000ff3900720c */ /* 0x000fda0004702670 */
[----:B------:R-:W-:Y:S02]  /*2800*/  @P0 LOP3.LUT R0, R59, 0x7ff00000, RZ, 0xfc, !PT ;  /* 0x7ff000003b000812 */ /* 0x000fe400078efcff */
[----:B------:R-:W-:Y:S01]  /*2810*/  @!P0 MOV R58, RZ ;  /* 0x000000ff003a8202 */ /* 0x000fe20000000f00 */
[----:B------:R-:W-:Y:S01]  /*2820*/  @P0 IMAD.MOV.U32 R58, RZ, RZ, RZ ;  /* 0x000000ffff3a0224 */ /* 0x000fe200078e00ff */
[----:B------:R-:W-:Y:S01]  /*2830*/  @P0 MOV R59, R0 ;  /* 0x00000000003b0202 */ /* 0x000fe20000000f00 */
[----:B------:R-:W-:Y:S06]  /*2840*/  BRA `(.L_x_15) ;  /* 0x0000000000147947 */ /* 0x000fec0003800000 */
.L_x_17:
[----:B------:R-:W-:Y:S02]  /*2850*/  LOP3.LUT R59, R49, 0x80000, RZ, 0xfc, !PT ;  /* 0x00080000313b7812 */ /* 0x000fe400078efcff */
[----:B------:R-:W-:Y:S01]  /*2860*/  MOV R58, R48 ;  /* 0x00000030003a7202 */ /* 0x000fe20000000f00 */
[----:B------:R-:W-:Y:S06]  /*2870*/  BRA `(.L_x_15) ;  /* 0x0000000000087947 */ /* 0x000fec0003800000 */
.L_x_16:
[----:B------:R-:W-:Y:S02]  /*2880*/  LOP3.LUT R59, R45, 0x80000, RZ, 0xfc, !PT ;  /* 0x000800002d3b7812 */ /* 0x000fe400078efcff */
[----:B------:R-:W-:-:S07]  /*2890*/  MOV R58, R44 ;  /* 0x0000002c003a7202 */ /* 0x000fce0000000f00 */
.L_x_15:
[----:B------:R-:W-:Y:S05]  /*28a0*/  BSYNC.RECONVERGENT B1 ;  /* 0x0000000000017941 */ /* 0x000fea0003800200 */
.L_x_13:
[----:B------:R-:W-:Y:S01]  /*28b0*/  HFMA2 R45, -RZ, RZ, 0, 0 ;  /* 0x00000000ff2d7431 */ /* 0x000fe200000001ff */
[----:B------:R-:W-:-:S04]  /*28c0*/  MOV R44, R4 ;  /* 0x00000004002c7202 */ /* 0x000fc80000000f00 */
[----:B------:R-:W-:Y:S05]  /*28d0*/  RET.REL.NODEC R44 `(_Z8timestepPdS_S_S_S_S_S_S_S_S_S_S_S_iiPiS0_S0_S0_S_S_diddS0_S0_S0_) ;  /* 0xffffffd42cc87950 */ /* 0x000fea0003c3ffff */
.L_x_18:
        /* <DEDUP_REMOVED lines=10> */
.L_x_19:


//--------------------- .nv.shared.reserved.0     --------------------------
	.section	.nv.shared.reserved.0,"aw",@nobits
	.weak		__nv_reservedSMEM_offset_0_alias
	.size		__nv_reservedSMEM_offset_0_alias, 0, 64
	.other		__nv_reservedSMEM_offset_0_alias,@"STO_CUDA_RESERVED_SHARED STV_DEFAULT"
__nv_reservedSMEM_offset_0_alias:
	.zero		0
	.zero		64


//--------------------- .nv.constant0._Z19micro_boundary_tempPdiidi --------------------------
	.section	.nv.constant0._Z19micro_boundary_tempPdiidi,"a",@progbits
	.sectionflags	@""
	.align	4
.nv.constant0._Z19micro_boundary_tempPdiidi:
	.zero		924


//--------------------- .nv.constant0._Z8timestepPdS_S_S_S_S_S_S_S_S_S_S_S_iiPiS0_S0_S0_S_S_diddS0_S0_S0_ --------------------------
	.section	.nv.constant0._Z8timestepPdS_S_S_S_S_S_S_S_S_S_S_S_iiPiS0_S0_S0_S_S_diddS0_S0_S0_,"a",@progbits
	.sectionflags	@""
	.align	4
.nv.constant0._Z8timestepPdS_S_S_S_S_S_S_S_S_S_S_S_iiPiS0_S0_S0_S_S_diddS0_S0_S0_:
	.zero		1112


//--------------------- SYMBOLS --------------------------

	.type		.nv.reservedSmem.offset0,@object
	.size		.nv.reservedSmem.offset0,0x4
